//
// Generated by NVIDIA NVVM Compiler
//
// Compiler Build ID: CL-36424714
// Cuda compilation tools, release 13.0, V13.0.88
// Based on NVVM 20.0.0
//

.version 9.0
.target sm_100
.address_size 64

	// .globl	_Z11conway_stepPhS_mm
.extern .shared .align 16 .b8 inputs[];

.visible .entry _Z11conway_stepPhS_mm(
	.param .u64 .ptr .align 1 _Z11conway_stepPhS_mm_param_0,
	.param .u64 .ptr .align 1 _Z11conway_stepPhS_mm_param_1,
	.param .u64 _Z11conway_stepPhS_mm_param_2,
	.param .u64 _Z11conway_stepPhS_mm_param_3
)
{
	.reg .pred 	%p<22>;
	.reg .b16 	%rs<25>;
	.reg .b32 	%r<140>;
	.reg .b64 	%rd<156>;

	ld.param.u64 	%rd46, [_Z11conway_stepPhS_mm_param_0];
	ld.param.u64 	%rd47, [_Z11conway_stepPhS_mm_param_1];
	ld.param.u64 	%rd44, [_Z11conway_stepPhS_mm_param_2];
	ld.param.u64 	%rd45, [_Z11conway_stepPhS_mm_param_3];
	cvta.to.global.u64 	%rd1, %rd46;
	cvta.to.global.u64 	%rd2, %rd47;
	cvt.u32.u64 	%r1, %rd44;
	mov.u32 	%r23, %ctaid.y;
	mov.u32 	%r2, %tid.x;
	cvt.u64.u32 	%rd3, %r23;
	add.s64 	%rd48, %rd3, %rd45;
	add.s64 	%rd4, %rd48, -1;
	or.b64  	%rd49, %rd4, %rd45;
	and.b64  	%rd50, %rd49, -4294967296;
	setp.ne.s64 	%p1, %rd50, 0;
	@%p1 bra 	$L__BB0_2;
	cvt.u32.u64 	%r24, %rd45;
	cvt.u32.u64 	%r25, %rd4;
	rem.u32 	%r26, %r25, %r24;
	cvt.u64.u32 	%rd148, %r26;
	bra.uni 	$L__BB0_3;
$L__BB0_2:
	rem.u64 	%rd148, %rd4, %rd45;
$L__BB0_3:
	cvt.u32.u64 	%r27, %rd3;
	add.s32 	%r28, %r27, 1;
	cvt.u64.u32 	%rd8, %r28;
	and.b64  	%rd51, %rd45, -4294967296;
	setp.ne.s64 	%p2, %rd51, 0;
	@%p2 bra 	$L__BB0_5;
	cvt.u32.u64 	%r29, %rd45;
	cvt.u32.u64 	%r30, %rd8;
	rem.u32 	%r31, %r30, %r29;
	cvt.u64.u32 	%rd149, %r31;
	bra.uni 	$L__BB0_6;
$L__BB0_5:
	rem.u64 	%rd149, %rd8, %rd45;
$L__BB0_6:
	mov.u32 	%r32, %ctaid.z;
	shl.b32 	%r3, %r32, 2;
	cvt.u64.u32 	%rd12, %r2;
	add.s32 	%r33, %r3, -1;
	cvt.s64.s32 	%rd52, %r33;
	add.s64 	%rd13, %rd45, %rd52;
	or.b64  	%rd53, %rd13, %rd45;
	and.b64  	%rd54, %rd53, -4294967296;
	setp.ne.s64 	%p3, %rd54, 0;
	@%p3 bra 	$L__BB0_8;
	cvt.u32.u64 	%r34, %rd45;
	cvt.u32.u64 	%r35, %rd13;
	rem.u32 	%r36, %r35, %r34;
	cvt.u64.u32 	%rd150, %r36;
	bra.uni 	$L__BB0_9;
$L__BB0_8:
	rem.u64 	%rd150, %rd13, %rd45;
$L__BB0_9:
	cvt.s64.s32 	%rd55, %rd150;
	mul.lo.s64 	%rd56, %rd55, %rd45;
	cvt.s64.s32 	%rd17, %rd148;
	add.s64 	%rd57, %rd56, %rd17;
	mad.lo.s64 	%rd58, %rd57, %rd44, %rd12;
	add.s64 	%rd59, %rd1, %rd58;
	ld.global.u8 	%r37, [%rd59];
	add.s64 	%rd60, %rd56, %rd3;
	mad.lo.s64 	%rd61, %rd60, %rd44, %rd12;
	add.s64 	%rd62, %rd1, %rd61;
	ld.global.u8 	%r38, [%rd62];
	add.s32 	%r39, %r37, %r38;
	add.s64 	%rd63, %rd56, %rd149;
	mad.lo.s64 	%rd64, %rd63, %rd44, %rd12;
	add.s64 	%rd65, %rd1, %rd64;
	ld.global.u8 	%r40, [%rd65];
	add.s32 	%r4, %r39, %r40;
	cvt.u64.u32 	%rd18, %r3;
	add.s64 	%rd19, %rd45, %rd18;
	or.b64  	%rd66, %rd19, %rd45;
	and.b64  	%rd67, %rd66, -4294967296;
	setp.ne.s64 	%p4, %rd67, 0;
	@%p4 bra 	$L__BB0_11;
	cvt.u32.u64 	%r41, %rd45;
	cvt.u32.u64 	%r42, %rd19;
	rem.u32 	%r43, %r42, %r41;
	cvt.u64.u32 	%rd151, %r43;
	bra.uni 	$L__BB0_12;
$L__BB0_11:
	rem.u64 	%rd151, %rd19, %rd45;
$L__BB0_12:
	cvt.s64.s32 	%rd68, %rd151;
	mul.lo.s64 	%rd69, %rd68, %rd45;
	add.s64 	%rd70, %rd69, %rd17;
	mad.lo.s64 	%rd72, %rd70, %rd44, %rd12;
	add.s64 	%rd73, %rd1, %rd72;
	ld.global.u8 	%r44, [%rd73];
	add.s64 	%rd74, %rd69, %rd3;
	mad.lo.s64 	%rd75, %rd74, %rd44, %rd12;
	add.s64 	%rd76, %rd1, %rd75;
	ld.global.u8 	%r45, [%rd76];
	add.s32 	%r46, %r44, %r45;
	add.s64 	%rd77, %rd69, %rd149;
	mad.lo.s64 	%rd78, %rd77, %rd44, %rd12;
	add.s64 	%rd79, %rd1, %rd78;
	ld.global.u8 	%r47, [%rd79];
	add.s32 	%r5, %r46, %r47;
	add.s64 	%rd23, %rd19, 1;
	or.b64  	%rd80, %rd23, %rd45;
	and.b64  	%rd81, %rd80, -4294967296;
	setp.ne.s64 	%p5, %rd81, 0;
	@%p5 bra 	$L__BB0_14;
	cvt.u32.u64 	%r48, %rd45;
	cvt.u32.u64 	%r49, %rd23;
	rem.u32 	%r50, %r49, %r48;
	cvt.u64.u32 	%rd152, %r50;
	bra.uni 	$L__BB0_15;
$L__BB0_14:
	rem.u64 	%rd152, %rd23, %rd45;
$L__BB0_15:
	cvt.s64.s32 	%rd82, %rd152;
	mul.lo.s64 	%rd83, %rd82, %rd45;
	add.s64 	%rd84, %rd83, %rd17;
	cvt.u64.u32 	%rd85, %r2;
	mad.lo.s64 	%rd86, %rd84, %rd44, %rd85;
	add.s64 	%rd87, %rd1, %rd86;
	ld.global.u8 	%r51, [%rd87];
	add.s64 	%rd88, %rd83, %rd3;
	mad.lo.s64 	%rd89, %rd88, %rd44, %rd85;
	add.s64 	%rd90, %rd1, %rd89;
	ld.global.u8 	%r52, [%rd90];
	add.s32 	%r53, %r51, %r52;
	add.s64 	%rd91, %rd83, %rd149;
	mad.lo.s64 	%rd92, %rd91, %rd44, %rd85;
	add.s64 	%rd93, %rd1, %rd92;
	ld.global.u8 	%r54, [%rd93];
	add.s32 	%r6, %r53, %r54;
	add.s64 	%rd27, %rd19, 2;
	or.b64  	%rd94, %rd27, %rd45;
	and.b64  	%rd95, %rd94, -4294967296;
	setp.ne.s64 	%p6, %rd95, 0;
	@%p6 bra 	$L__BB0_17;
	cvt.u32.u64 	%r55, %rd45;
	cvt.u32.u64 	%r56, %rd27;
	rem.u32 	%r57, %r56, %r55;
	cvt.u64.u32 	%rd153, %r57;
	bra.uni 	$L__BB0_18;
$L__BB0_17:
	rem.u64 	%rd153, %rd27, %rd45;
$L__BB0_18:
	cvt.s64.s32 	%rd96, %rd153;
	mul.lo.s64 	%rd97, %rd96, %rd45;
	add.s64 	%rd98, %rd97, %rd17;
	cvt.u64.u32 	%rd99, %r2;
	mad.lo.s64 	%rd100, %rd98, %rd44, %rd99;
	add.s64 	%rd101, %rd1, %rd100;
	ld.global.u8 	%r58, [%rd101];
	add.s64 	%rd102, %rd97, %rd3;
	mad.lo.s64 	%rd103, %rd102, %rd44, %rd99;
	add.s64 	%rd104, %rd1, %rd103;
	ld.global.u8 	%r59, [%rd104];
	add.s32 	%r60, %r58, %r59;
	add.s64 	%rd105, %rd97, %rd149;
	mad.lo.s64 	%rd106, %rd105, %rd44, %rd99;
	add.s64 	%rd107, %rd1, %rd106;
	ld.global.u8 	%r61, [%rd107];
	add.s32 	%r7, %r60, %r61;
	add.s64 	%rd31, %rd19, 3;
	or.b64  	%rd108, %rd31, %rd45;
	and.b64  	%rd109, %rd108, -4294967296;
	setp.ne.s64 	%p7, %rd109, 0;
	@%p7 bra 	$L__BB0_20;
	cvt.u32.u64 	%r62, %rd45;
	cvt.u32.u64 	%r63, %rd31;
	rem.u32 	%r64, %r63, %r62;
	cvt.u64.u32 	%rd154, %r64;
	bra.uni 	$L__BB0_21;
$L__BB0_20:
	rem.u64 	%rd154, %rd31, %rd45;
$L__BB0_21:
	cvt.s64.s32 	%rd110, %rd154;
	mul.lo.s64 	%rd111, %rd110, %rd45;
	add.s64 	%rd112, %rd111, %rd17;
	cvt.u64.u32 	%rd113, %r2;
	mad.lo.s64 	%rd114, %rd112, %rd44, %rd113;
	add.s64 	%rd115, %rd1, %rd114;
	ld.global.u8 	%r65, [%rd115];
	add.s64 	%rd116, %rd111, %rd3;
	mad.lo.s64 	%rd117, %rd116, %rd44, %rd113;
	add.s64 	%rd118, %rd1, %rd117;
	ld.global.u8 	%r66, [%rd118];
	add.s32 	%r67, %r65, %r66;
	add.s64 	%rd119, %rd111, %rd149;
	mad.lo.s64 	%rd120, %rd119, %rd44, %rd113;
	add.s64 	%rd121, %rd1, %rd120;
	ld.global.u8 	%r68, [%rd121];
	add.s32 	%r8, %r67, %r68;
	add.s64 	%rd35, %rd19, 4;
	or.b64  	%rd122, %rd35, %rd45;
	and.b64  	%rd123, %rd122, -4294967296;
	setp.ne.s64 	%p8, %rd123, 0;
	@%p8 bra 	$L__BB0_23;
	cvt.u32.u64 	%r69, %rd45;
	cvt.u32.u64 	%r70, %rd35;
	rem.u32 	%r71, %r70, %r69;
	cvt.u64.u32 	%rd155, %r71;
	bra.uni 	$L__BB0_24;
$L__BB0_23:
	rem.u64 	%rd155, %rd35, %rd45;
$L__BB0_24:
	cvt.s64.s32 	%rd124, %rd155;
	mul.lo.s64 	%rd125, %rd124, %rd45;
	add.s64 	%rd126, %rd125, %rd17;
	cvt.u64.u32 	%rd39, %r2;
	mad.lo.s64 	%rd127, %rd126, %rd44, %rd39;
	add.s64 	%rd128, %rd1, %rd127;
	ld.global.u8 	%r72, [%rd128];
	add.s64 	%rd129, %rd125, %rd3;
	mad.lo.s64 	%rd130, %rd129, %rd44, %rd39;
	add.s64 	%rd131, %rd1, %rd130;
	ld.global.u8 	%r73, [%rd131];
	add.s32 	%r74, %r72, %r73;
	add.s64 	%rd132, %rd125, %rd149;
	mad.lo.s64 	%rd133, %rd132, %rd44, %rd39;
	add.s64 	%rd134, %rd1, %rd133;
	ld.global.u8 	%r75, [%rd134];
	add.s32 	%r76, %r74, %r75;
	mad.lo.s64 	%rd135, %rd45, %rd18, %rd3;
	mad.lo.s64 	%rd40, %rd135, %rd44, %rd39;
	add.s64 	%rd136, %rd1, %rd40;
	ld.global.u8 	%r77, [%rd136];
	shl.b32 	%r78, %r2, 2;
	mov.u32 	%r79, inputs;
	add.s32 	%r9, %r79, %r78;
	st.shared.u32 	[%r9], %r77;
	add.s64 	%rd137, %rd135, %rd45;
	mad.lo.s64 	%rd41, %rd137, %rd44, %rd39;
	add.s64 	%rd138, %rd1, %rd41;
	ld.global.u8 	%r80, [%rd138];
	shl.b32 	%r81, %r1, 2;
	add.s32 	%r82, %r9, %r81;
	st.shared.u32 	[%r82], %r80;
	add.s64 	%rd139, %rd137, %rd45;
	mad.lo.s64 	%rd42, %rd139, %rd44, %rd39;
	add.s64 	%rd140, %rd1, %rd42;
	ld.global.u8 	%r83, [%rd140];
	add.s32 	%r84, %r82, %r81;
	st.shared.u32 	[%r84], %r83;
	add.s64 	%rd141, %rd139, %rd45;
	mad.lo.s64 	%rd43, %rd141, %rd44, %rd39;
	add.s64 	%rd142, %rd1, %rd43;
	ld.global.u8 	%r85, [%rd142];
	add.s32 	%r86, %r84, %r81;
	st.shared.u32 	[%r86], %r85;
	bar.sync 	0;
	add.s32 	%r87, %r5, %r4;
	add.s32 	%r88, %r87, %r6;
	add.s32 	%r89, %r6, %r5;
	add.s32 	%r90, %r89, %r7;
	add.s32 	%r91, %r7, %r6;
	add.s32 	%r92, %r91, %r8;
	add.s32 	%r93, %r8, %r7;
	add.s32 	%r94, %r93, %r76;
	add.s32 	%r10, %r1, 2;
	shl.b32 	%r11, %r1, 4;
	add.s32 	%r12, %r9, %r11;
	st.shared.u32 	[%r12+4], %r88;
	shl.b32 	%r95, %r10, 2;
	add.s32 	%r13, %r12, %r95;
	st.shared.u32 	[%r13+4], %r90;
	add.s32 	%r14, %r13, %r95;
	st.shared.u32 	[%r14+4], %r92;
	add.s32 	%r15, %r14, %r95;
	st.shared.u32 	[%r15+4], %r94;
	bar.sync 	0;
	setp.gt.u32 	%p9, %r2, 3;
	@%p9 bra 	$L__BB0_26;
	add.s32 	%r97, %r79, %r11;
	mov.b64 	%rd143, 2;
	cvt.u32.u64 	%r98, %rd143;
	cvt.u32.u64 	%r99, %rd44;
	add.s32 	%r100, %r99, %r98;
	cvt.u32.u64 	%r101, %rd39;
	mad.lo.s32 	%r102, %r100, %r101, %r99;
	shl.b32 	%r103, %r102, 2;
	add.s32 	%r104, %r97, %r103;
	ld.shared.u32 	%r105, [%r104];
	mul.lo.s32 	%r106, %r10, %r2;
	shl.b32 	%r107, %r106, 2;
	add.s32 	%r108, %r97, %r107;
	st.shared.u32 	[%r108], %r105;
	ld.shared.u32 	%r109, [%r108+4];
	st.shared.u32 	[%r104+4], %r109;
$L__BB0_26:
	bar.sync 	0;
	ld.shared.u8 	%r110, [%r12+3];
	ld.shared.u32 	%r111, [%r12+4];
	shr.u32 	%r112, %r111, 8;
	add.s32 	%r113, %r110, %r111;
	add.s32 	%r114, %r113, %r112;
	and.b32  	%r16, %r114, 255;
	setp.eq.s32 	%p10, %r16, 6;
	mov.b16 	%rs21, 1;
	@%p10 bra 	$L__BB0_30;
	add.s32 	%r115, %r16, -6;
	setp.gt.u32 	%p11, %r115, 2;
	@%p11 bra 	$L__BB0_29;
	ld.shared.u8 	%rs7, [%r9];
	setp.ne.s16 	%p12, %rs7, 0;
	@%p12 bra 	$L__BB0_30;
$L__BB0_29:
	mov.b16 	%rs21, 0;
$L__BB0_30:
	add.s64 	%rd144, %rd2, %rd40;
	st.global.u8 	[%rd144], %rs21;
	ld.shared.u8 	%r116, [%r13+3];
	ld.shared.u32 	%r117, [%r13+4];
	shr.u32 	%r118, %r117, 8;
	add.s32 	%r119, %r116, %r117;
	add.s32 	%r120, %r119, %r118;
	add.s32 	%r121, %r2, %r1;
	shl.b32 	%r17, %r121, 2;
	and.b32  	%r18, %r120, 255;
	setp.eq.s32 	%p13, %r18, 6;
	@%p13 bra 	$L__BB0_33;
	add.s32 	%r122, %r18, -6;
	setp.gt.u32 	%p14, %r122, 2;
	mov.b16 	%rs22, 0;
	@%p14 bra 	$L__BB0_34;
	add.s32 	%r124, %r79, %r17;
	ld.shared.u8 	%rs11, [%r124];
	setp.eq.s16 	%p15, %rs11, 0;
	@%p15 bra 	$L__BB0_34;
$L__BB0_33:
	mov.b16 	%rs22, 1;
$L__BB0_34:
	add.s64 	%rd145, %rd2, %rd41;
	st.global.u8 	[%rd145], %rs22;
	ld.shared.u8 	%r125, [%r14+3];
	ld.shared.u32 	%r126, [%r14+4];
	shr.u32 	%r127, %r126, 8;
	add.s32 	%r128, %r125, %r126;
	add.s32 	%r129, %r128, %r127;
	shl.b32 	%r19, %r1, 3;
	and.b32  	%r20, %r129, 255;
	setp.eq.s32 	%p16, %r20, 6;
	@%p16 bra 	$L__BB0_37;
	add.s32 	%r130, %r20, -6;
	setp.gt.u32 	%p17, %r130, 2;
	mov.b16 	%rs23, 0;
	@%p17 bra 	$L__BB0_38;
	add.s32 	%r131, %r9, %r19;
	ld.shared.u8 	%rs15, [%r131];
	setp.eq.s16 	%p18, %rs15, 0;
	@%p18 bra 	$L__BB0_38;
$L__BB0_37:
	mov.b16 	%rs23, 1;
$L__BB0_38:
	add.s64 	%rd146, %rd2, %rd42;
	st.global.u8 	[%rd146], %rs23;
	ld.shared.u8 	%r132, [%r15+3];
	ld.shared.u32 	%r133, [%r15+4];
	shr.u32 	%r134, %r133, 8;
	add.s32 	%r135, %r132, %r133;
	add.s32 	%r136, %r135, %r134;
	add.s32 	%r21, %r19, %r17;
	and.b32  	%r22, %r136, 255;
	setp.eq.s32 	%p19, %r22, 6;
	@%p19 bra 	$L__BB0_41;
	add.s32 	%r137, %r22, -6;
	setp.gt.u32 	%p20, %r137, 2;
	mov.b16 	%rs24, 0;
	@%p20 bra 	$L__BB0_42;
	add.s32 	%r139, %r79, %r21;
	ld.shared.u8 	%rs19, [%r139];
	setp.eq.s16 	%p21, %rs19, 0;
	@%p21 bra 	$L__BB0_42;
$L__BB0_41:
	mov.b16 	%rs24, 1;
$L__BB0_42:
	add.s64 	%rd147, %rd2, %rd43;
	st.global.u8 	[%rd147], %rs24;
	ret;

}


// ===== COMPILED SASS (sm_100) =====

	.target	sm_100

	.elftype	@"ET_EXEC"


//--------------------- .note.nv.tkinfo           --------------------------
	.section	.note.nv.tkinfo,"",@"SHT_NOTE"
	.sectionflags	@"SHF_NOTE_NV_TKINFO"
	.tkinfo
        /*0018*/ 	.word	0x00000002
        /*0030*/ 	.string	""
        /*0030*/ 	.string	"ptxas"
        /*0030*/ 	.string	"Cuda compilation tools, release 13.0, V13.0.88"
        /*0030*/ 	.string	"Build cuda_13.0.r13.0/compiler.36424714_0"
        /*0030*/ 	.string	"-arch sm_100 -m 64 "



//--------------------- .note.nv.cuinfo           --------------------------
	.section	.note.nv.cuinfo,"",@"SHT_NOTE"
	.sectionflags	@"SHF_NOTE_NV_CUINFO"
        /*0018*/ 	.short	0x0002
        /*001a*/ 	.short	0x0064
        /*001c*/ 	.short	0x0082
	.zero		2


//--------------------- .nv.info                  --------------------------
	.section	.nv.info,"",@"SHT_CUDA_INFO"
	.align	4


	//----- nvinfo : EIATTR_REGCOUNT
	.align		4
        /*0000*/ 	.byte	0x04, 0x2f
        /*0002*/ 	.short	(.L_1 - .L_0)
	.align		4
.L_0:
        /*0004*/ 	.word	index@(_Z11conway_stepPhS_mm)
        /*0008*/ 	.word	0x00000020


	//----- nvinfo : EIATTR_FRAME_SIZE
	.align		4
.L_1:
        /*000c*/ 	.byte	0x04, 0x11
        /*000e*/ 	.short	(.L_3 - .L_2)
	.align		4
.L_2:
        /*0010*/ 	.word	index@($__internal_0_$__cuda_sm20_rem_u64)
        /*0014*/ 	.word	0x00000000


	//----- nvinfo : EIATTR_FRAME_SIZE
	.align		4
.L_3:
        /*0018*/ 	.byte	0x04, 0x11
        /*001a*/ 	.short	(.L_5 - .L_4)
	.align		4
.L_4:
        /*001c*/ 	.word	index@(_Z11conway_stepPhS_mm)
        /*0020*/ 	.word	0x00000000


	//----- nvinfo : EIATTR_MIN_STACK_SIZE
	.align		4
.L_5:
        /*0024*/ 	.byte	0x04, 0x12
        /*0026*/ 	.short	(.L_7 - .L_6)
	.align		4
.L_6:
        /*0028*/ 	.word	index@(_Z11conway_stepPhS_mm)
        /*002c*/ 	.word	0x00000000
.L_7:


//--------------------- .nv.compat                --------------------------
	.section	.nv.compat,"",@"SHT_CUDA_COMPAT_INFO"
	.align	4
        /*0000*/ 	.byte	0x02, 0x09, 0x00, 0x00, 0x02, 0x02, 0x01, 0x00, 0x02, 0x05, 0x05, 0x00, 0x03, 0x07, 0x01, 0x01
        /*0010*/ 	.byte	0x02, 0x03, 0x00, 0x00, 0x02, 0x06, 0x01, 0x00, 0x04, 0x0b, 0x08, 0x00, 0x09, 0x00, 0x00, 0x00
        /*0020*/ 	.byte	0x00, 0x00, 0x00, 0x00


//--------------------- .nv.info._Z11conway_stepPhS_mm --------------------------
	.section	.nv.info._Z11conway_stepPhS_mm,"",@"SHT_CUDA_INFO"
	.sectionflags	@""
	.align	4


	//----- nvinfo : EIATTR_CUDA_API_VERSION
	.align		4
        /*0000*/ 	.byte	0x04, 0x37
        /*0002*/ 	.short	(.L_9 - .L_8)
.L_8:
        /*0004*/ 	.word	0x00000082


	//----- nvinfo : EIATTR_KPARAM_INFO
	.align		4
.L_9:
        /*0008*/ 	.byte	0x04, 0x17
        /*000a*/ 	.short	(.L_11 - .L_10)
.L_10:
        /*000c*/ 	.word	0x00000000
        /*0010*/ 	.short	0x0003
        /*0012*/ 	.short	0x0018
        /*0014*/ 	.byte	0x00, 0xf0, 0x21, 0x00


	//----- nvinfo : EIATTR_KPARAM_INFO
	.align		4
.L_11:
        /*0018*/ 	.byte	0x04, 0x17
        /*001a*/ 	.short	(.L_13 - .L_12)
.L_12:
        /*001c*/ 	.word	0x00000000
        /*0020*/ 	.short	0x0002
        /*0022*/ 	.short	0x0010
        /*0024*/ 	.byte	0x00, 0xf0, 0x21, 0x00


	//----- nvinfo : EIATTR_KPARAM_INFO
	.align		4
.L_13:
        /*0028*/ 	.byte	0x04, 0x17
        /*002a*/ 	.short	(.L_15 - .L_14)
.L_14:
        /*002c*/ 	.word	0x00000000
        /*0030*/ 	.short	0x0001
        /*0032*/ 	.short	0x0008
        /*0034*/ 	.byte	0x00, 0xf5, 0x21, 0x00


	//----- nvinfo : EIATTR_KPARAM_INFO
	.align		4
.L_15:
        /*0038*/ 	.byte	0x04, 0x17
        /*003a*/ 	.short	(.L_17 - .L_16)
.L_16:
        /*003c*/ 	.word	0x00000000
        /*0040*/ 	.short	0x0000
        /*0042*/ 	.short	0x0000
        /*0044*/ 	.byte	0x00, 0xf5, 0x21, 0x00


	//----- nvinfo : EIATTR_SPARSE_MMA_MASK
	.align		4
.L_17:
        /*0048*/ 	.byte	0x03, 0x50
        /*004a*/ 	.short	0x0000


	//----- nvinfo : EIATTR_MAXREG_COUNT
	.align		4
        /*004c*/ 	.byte	0x03, 0x1b
        /*004e*/ 	.short	0x00ff


	//----- nvinfo : EIATTR_NUM_BARRIERS
	.align		4
        /*0050*/ 	.byte	0x02, 0x4c
        /*0052*/ 	.byte	0x01
	.zero		1


	//----- nvinfo : EIATTR_MERCURY_ISA_VERSION
	.align		4
        /*0054*/ 	.byte	0x03, 0x5f
        /*0056*/ 	.short	0x0101


	//----- nvinfo : EIATTR_VRC_CTA_INIT_COUNT
	.align		4
        /*0058*/ 	.byte	0x02, 0x4a
	.zero		1
	.zero		1


	//----- nvinfo : EIATTR_EXIT_INSTR_OFFSETS
	.align		4
        /*005c*/ 	.byte	0x04, 0x1c
        /*005e*/ 	.short	(.L_19 - .L_18)


	//   ....[0]....
.L_18:
        /*0060*/ 	.word	0x00002720


	//----- nvinfo : EIATTR_CRS_STACK_SIZE
	.align		4
.L_19:
        /*0064*/ 	.byte	0x04, 0x1e
        /*0066*/ 	.short	(.L_21 - .L_20)
.L_20:
        /*0068*/ 	.word	0x00000000


	//----- nvinfo : EIATTR_CBANK_PARAM_SIZE
	.align		4
.L_21:
        /*006c*/ 	.byte	0x03, 0x19
        /*006e*/ 	.short	0x0020


	//----- nvinfo : EIATTR_PARAM_CBANK
	.align		4
        /*0070*/ 	.byte	0x04, 0x0a
        /*0072*/ 	.short	(.L_23 - .L_22)
	.align		4
.L_22:
        /*0074*/ 	.word	index@(.nv.constant0._Z11conway_stepPhS_mm)
        /*0078*/ 	.short	0x0380
        /*007a*/ 	.short	0x0020


	//----- nvinfo : EIATTR_SW_WAR
	.align		4
.L_23:
        /*007c*/ 	.byte	0x04, 0x36
        /*007e*/ 	.short	(.L_25 - .L_24)
.L_24:
        /*0080*/ 	.word	0x00000008
.L_25:


//--------------------- .nv.callgraph             --------------------------
	.section	.nv.callgraph,"",@"SHT_CUDA_CALLGRAPH"
	.align	4
	.sectionentsize	8
	.align		4
        /*0000*/ 	.word	0x00000000
	.align		4
        /*0004*/ 	.word	0xffffffff
	.align		4
        /*0008*/ 	.word	0x00000000
	.align		4
        /*000c*/ 	.word	0xfffffffe
	.align		4
        /*0010*/ 	.word	0x00000000
	.align		4
        /*0014*/ 	.word	0xfffffffd
	.align		4
        /*0018*/ 	.word	0x00000000
	.align		4
        /*001c*/ 	.word	0xfffffffc


//--------------------- .text._Z11conway_stepPhS_mm --------------------------
	.section	.text._Z11conway_stepPhS_mm,"ax",@progbits
	.align	128
        .global         _Z11conway_stepPhS_mm
        .type           _Z11conway_stepPhS_mm,@function
        .size           _Z11conway_stepPhS_mm,(.L_x_31 - _Z11conway_stepPhS_mm)
        .other          _Z11conway_stepPhS_mm,@"STO_CUDA_ENTRY STV_DEFAULT"
_Z11conway_stepPhS_mm:
.text._Z11conway_stepPhS_mm:
[----:B------:R-:W-:Y:S08]  /*0000*/  LDC R1, c[0x0][0x37c] ;  /* 0x0000df00ff017b82 */ /* 0x000ff00000000800 */
[----:B------:R-:W0:Y:S01]  /*0010*/  S2UR UR6, SR_CTAID.Y ;  /* 0x00000000000679c3 */ /* 0x000e220000002600 */
[----:B------:R-:W1:Y:S07]  /*0020*/  LDCU.64 UR8, c[0x0][0x398] ;  /* 0x00007300ff0877ac */ /* 0x000e6e0008000a00 */
[----:B------:R-:W0:Y:S02]  /*0030*/  LDC.64 R2, c[0x0][0x398] ;  /* 0x0000e600ff027b82 */ /* 0x000e240000000a00 */
[----:B0-----:R-:W-:-:S04]  /*0040*/  IADD3 R6, P0, PT, R2, UR6, RZ ;  /* 0x0000000602067c10 */ /* 0x001fc8000ff1e0ff */
[----:B------:R-:W-:-:S04]  /*0050*/  IADD3 R6, P1, PT, R6, -0x1, RZ ;  /* 0xffffffff06067810 */ /* 0x000fc80007f3e0ff */
[----:B------:R-:W-:-:S04]  /*0060*/  IADD3.X R0, PT, PT, RZ, -0x1, R3, P1, P0 ;  /* 0xffffffffff007810 */ /* 0x000fc80000fe0403 */
[----:B------:R-:W-:-:S04]  /*0070*/  LOP3.LUT R3, R0, R3, RZ, 0xfc, !PT ;  /* 0x0000000300037212 */ /* 0x000fc800078efcff */
[----:B------:R-:W-:-:S13]  /*0080*/  ISETP.NE.U32.AND P0, PT, R3, RZ, PT ;  /* 0x000000ff0300720c */ /* 0x000fda0003f05070 */
[----:B-1----:R-:W-:Y:S05]  /*0090*/  @P0 BRA `(.L_x_0) ;  /* 0x00000000004c0947 */ /* 0x002fea0003800000 */
[----:B------:R-:W0:Y:S01]  /*00a0*/  I2F.U32.RP R0, R2 ;  /* 0x0000000200007306 */ /* 0x000e220000209000 */
[----:B------:R-:W-:-:S07]  /*00b0*/  ISETP.NE.U32.AND P1, PT, R2, RZ, PT ;  /* 0x000000ff0200720c */ /* 0x000fce0003f25070 */
[----:B0-----:R-:W0:Y:S02]  /*00c0*/  MUFU.RCP R0, R0 ;  /* 0x0000000000007308 */ /* 0x001e240000001000 */
[----:B0-----:R-:W-:-:S06]  /*00d0*/  VIADD R4, R0, 0xffffffe ;  /* 0x0ffffffe00047836 */ /* 0x001fcc0000000000 */
[----:B------:R0:W1:Y:S02]  /*00e0*/  F2I.FTZ.U32.TRUNC.NTZ R5, R4 ;  /* 0x0000000400057305 */ /* 0x000064000021f000 */
[----:B0-----:R-:W-:Y:S02]  /*00f0*/  HFMA2 R4, -RZ, RZ, 0, 0 ;  /* 0x00000000ff047431 */ /* 0x001fe400000001ff */
[----:B-1----:R-:W-:-:S04]  /*0100*/  IMAD.MOV R3, RZ, RZ, -R5 ;  /* 0x000000ffff037224 */ /* 0x002fc800078e0a05 */
[----:B------:R-:W-:-:S04]  /*0110*/  IMAD R3, R3, R2, RZ ;  /* 0x0000000203037224 */ /* 0x000fc800078e02ff */
[----:B------:R-:W-:-:S06]  /*0120*/  IMAD.HI.U32 R5, R5, R3, R4 ;  /* 0x0000000305057227 */ /* 0x000fcc00078e0004 */
[----:B------:R-:W-:-:S04]  /*0130*/  IMAD.HI.U32 R5, R5, R6, RZ ;  /* 0x0000000605057227 */ /* 0x000fc800078e00ff */
[----:B------:R-:W-:-:S04]  /*0140*/  IMAD.MOV R5, RZ, RZ, -R5 ;  /* 0x000000ffff057224 */ /* 0x000fc800078e0a05 */
[----:B------:R-:W-:-:S05]  /*0150*/  IMAD R3, R2, R5, R6 ;  /* 0x0000000502037224 */ /* 0x000fca00078e0206 */
[----:B------:R-:W-:-:S13]  /*0160*/  ISETP.GE.U32.AND P0, PT, R3, R2, PT ;  /* 0x000000020300720c */ /* 0x000fda0003f06070 */
[----:B------:R-:W-:-:S05]  /*0170*/  @P0 IMAD.IADD R3, R3, 0x1, -R2 ;  /* 0x0000000103030824 */ /* 0x000fca00078e0a02 */
[----:B------:R-:W-:-:S13]  /*0180*/  ISETP.GE.U32.AND P0, PT, R3, R2, PT ;  /* 0x000000020300720c */ /* 0x000fda0003f06070 */
[-C--:B------:R-:W-:Y:S02]  /*0190*/  @P0 IADD3 R3, PT, PT, R3, -R2.reuse, RZ ;  /* 0x8000000203030210 */ /* 0x080fe40007ffe0ff */
[----:B------:R-:W-:-:S05]  /*01a0*/  @!P1 LOP3.LUT R3, RZ, R2, RZ, 0x33, !PT ;  /* 0x00000002ff039212 */ /* 0x000fca00078e33ff */
[----:B------:R-:W-:Y:S01]  /*01b0*/  IMAD.MOV.U32 R0, RZ, RZ, R3 ;  /* 0x000000ffff007224 */ /* 0x000fe200078e0003 */
[----:B------:R-:W-:Y:S06]  /*01c0*/  BRA `(.L_x_1) ;  /* 0x0000000000147947 */ /* 0x000fec0003800000 */
.L_x_0:
[----:B------:R-:W-:Y:S01]  /*01d0*/  IMAD.MOV.U32 R4, RZ, RZ, R6 ;  /* 0x000000ffff047224 */ /* 0x000fe200078e0006 */
[----:B------:R-:W-:Y:S02]  /*01e0*/  MOV R2, R0 ;  /* 0x0000000000027202 */ /* 0x000fe40000000f00 */
[----:B------:R-:W-:-:S07]  /*01f0*/  MOV R10, 0x210 ;  /* 0x00000210000a7802 */ /* 0x000fce0000000f00 */
[----:B------:R-:W-:Y:S05]  /*0200*/  CALL.REL.NOINC `($__internal_0_$__cuda_sm20_rem_u64) ;  /* 0x0000002400487944 */ /* 0x000fea0003c00000 */
[----:B------:R-:W-:-:S07]  /*0210*/  IMAD.MOV.U32 R0, RZ, RZ, R2 ;  /* 0x000000ffff007224 */ /* 0x000fce00078e0002 */
.L_x_1:
[----:B------:R-:W0:Y:S01]  /*0220*/  LDCU UR5, c[0x0][0x39c] ;  /* 0x00007380ff0577ac */ /* 0x000e220008000800 */
[----:B------:R-:W1:Y:S01]  /*0230*/  S2R R8, SR_TID.X ;  /* 0x0000000000087919 */ /* 0x000e620000002100 */
[----:B------:R-:W-:Y:S02]  /*0240*/  UIADD3 UR4, UPT, UPT, UR6, 0x1, URZ ;  /* 0x0000000106047890 */ /* 0x000fe4000fffe0ff */
[----:B0-----:R-:W-:-:S09]  /*0250*/  UISETP.NE.U32.AND UP0, UPT, UR5, URZ, UPT ;  /* 0x000000ff0500728c */ /* 0x001fd2000bf05070 */
[----:B------:R-:W-:Y:S05]  /*0260*/  BRA.U UP0, `(.L_x_2) ;  /* 0x0000000100507547 */ /* 0x000fea000b800000 */
[----:B------:R-:W0:Y:S01]  /*0270*/  LDC R5, c[0x0][0x398] ;  /* 0x0000e600ff057b82 */ /* 0x000e220000000800 */
[----:B------:R-:W-:Y:S01]  /*0280*/  IMAD.MOV.U32 R13, RZ, RZ, RZ ;  /* 0x000000ffff0d7224 */ /* 0x000fe200078e00ff */
[----:B0-----:R-:W0:Y:S01]  /*0290*/  I2F.U32.RP R4, R5 ;  /* 0x0000000500047306 */ /* 0x001e220000209000 */
[----:B------:R-:W-:-:S07]  /*02a0*/  ISETP.NE.U32.AND P1, PT, R5, RZ, PT ;  /* 0x000000ff0500720c */ /* 0x000fce0003f25070 */
[----:B0-----:R-:W0:Y:S02]  /*02b0*/  MUFU.RCP R4, R4 ;  /* 0x0000000400047308 */ /* 0x001e240000001000 */
[----:B0-----:R-:W-:-:S06]  /*02c0*/  VIADD R3, R4, 0xffffffe ;  /* 0x0ffffffe04037836 */ /* 0x001fcc0000000000 */
[----:B------:R-:W0:Y:S02]  /*02d0*/  F2I.FTZ.U32.TRUNC.NTZ R3, R3 ;  /* 0x0000000300037305 */ /* 0x000e24000021f000 */
[----:B0-----:R-:W-:-:S05]  /*02e0*/  IADD3 R2, PT, PT, RZ, -R3, RZ ;  /* 0x80000003ff027210 */ /* 0x001fca0007ffe0ff */
[----:B------:R-:W-:Y:S02]  /*02f0*/  IMAD R7, R2, R5, RZ ;  /* 0x0000000502077224 */ /* 0x000fe400078e02ff */
[----:B------:R-:W-:-:S04]  /*0300*/  IMAD.MOV.U32 R2, RZ, RZ, RZ ;  /* 0x000000ffff027224 */ /* 0x000fc800078e00ff */
[----:B------:R-:W-:-:S06]  /*0310*/  IMAD.HI.U32 R2, R3, R7, R2 ;  /* 0x0000000703027227 */ /* 0x000fcc00078e0002 */
[----:B------:R-:W-:-:S04]  /*0320*/  IMAD.HI.U32 R2, R2, UR4, RZ ;  /* 0x0000000402027c27 */ /* 0x000fc8000f8e00ff */
[----:B------:R-:W-:-:S04]  /*0330*/  IMAD.MOV R2, RZ, RZ, -R2 ;  /* 0x000000ffff027224 */ /* 0x000fc800078e0a02 */
[----:B------:R-:W-:-:S05]  /*0340*/  IMAD R12, R5, R2, UR4 ;  /* 0x00000004050c7e24 */ /* 0x000fca000f8e0202 */
[----:B------:R-:W-:-:S13]  /*0350*/  ISETP.GE.U32.AND P0, PT, R12, R5, PT ;  /* 0x000000050c00720c */ /* 0x000fda0003f06070 */
[----:B------:R-:W-:-:S04]  /*0360*/  @P0 IADD3 R12, PT, PT, R12, -R5, RZ ;  /* 0x800000050c0c0210 */ /* 0x000fc80007ffe0ff */
[----:B------:R-:W-:-:S13]  /*0370*/  ISETP.GE.U32.AND P0, PT, R12, R5, PT ;  /* 0x000000050c00720c */ /* 0x000fda0003f06070 */
[----:B------:R-:W-:Y:S01]  /*0380*/  @P0 IMAD.IADD R12, R12, 0x1, -R5 ;  /* 0x000000010c0c0824 */ /* 0x000fe200078e0a05 */
[----:B------:R-:W-:Y:S01]  /*0390*/  @!P1 LOP3.LUT R12, RZ, R5, RZ, 0x33, !PT ;  /* 0x00000005ff0c9212 */ /* 0x000fe200078e33ff */
[----:B------:R-:W-:Y:S06]  /*03a0*/  BRA `(.L_x_3) ;  /* 0x0000000000187947 */ /* 0x000fec0003800000 */
.L_x_2:
[----:B------:R-:W-:Y:S01]  /*03b0*/  MOV R4, UR4 ;  /* 0x0000000400047c02 */ /* 0x000fe20008000f00 */
[----:B------:R-:W-:Y:S01]  /*03c0*/  IMAD.MOV.U32 R2, RZ, RZ, RZ ;  /* 0x000000ffff027224 */ /* 0x000fe200078e00ff */
[----:B------:R-:W-:-:S07]  /*03d0*/  MOV R10, 0x3f0 ;  /* 0x000003f0000a7802 */ /* 0x000fce0000000f00 */
[----:B-1----:R-:W-:Y:S05]  /*03e0*/  CALL.REL.NOINC `($__internal_0_$__cuda_sm20_rem_u64) ;  /* 0x0000002000d07944 */ /* 0x002fea0003c00000 */
[----:B------:R-:W-:Y:S01]  /*03f0*/  IMAD.MOV.U32 R12, RZ, RZ, R2 ;  /* 0x000000ffff0c7224 */ /* 0x000fe200078e0002 */
[----:B------:R-:W-:-:S07]  /*0400*/  MOV R13, R17 ;  /* 0x00000011000d7202 */ /* 0x000fce0000000f00 */
.L_x_3:
[----:B------:R-:W0:Y:S01]  /*0410*/  S2R R11, SR_CTAID.Z ;  /* 0x00000000000b7919 */ /* 0x000e220000002700 */
[----:B------:R-:W2:Y:S01]  /*0420*/  LDC.64 R2, c[0x0][0x398] ;  /* 0x0000e600ff027b82 */ /* 0x000ea20000000a00 */
[----:B------:R-:W3:Y:S01]  /*0430*/  LDCU.64 UR10, c[0x0][0x358] ;  /* 0x00006b00ff0a77ac */ /* 0x000ee20008000a00 */
[----:B0-----:R-:W-:-:S04]  /*0440*/  IMAD.SHL.U32 R11, R11, 0x4, RZ ;  /* 0x000000040b0b7824 */ /* 0x001fc800078e00ff */
[----:B------:R-:W-:-:S05]  /*0450*/  VIADD R4, R11, 0xffffffff ;  /* 0xffffffff0b047836 */ /* 0x000fca0000000000 */
[----:B--2---:R-:W-:-:S04]  /*0460*/  IADD3 R7, P0, PT, R4, R2, RZ ;  /* 0x0000000204077210 */ /* 0x004fc80007f1e0ff */
[----:B------:R-:W-:-:S04]  /*0470*/  LEA.HI.X.SX32 R6, R4, R3, 0x1, P0 ;  /* 0x0000000304067211 */ /* 0x000fc800000f0eff */
[----:B------:R-:W-:-:S04]  /*0480*/  LOP3.LUT R3, R6, R3, RZ, 0xfc, !PT ;  /* 0x0000000306037212 */ /* 0x000fc800078efcff */
[----:B------:R-:W-:-:S13]  /*0490*/  ISETP.NE.U32.AND P0, PT, R3, RZ, PT ;  /* 0x000000ff0300720c */ /* 0x000fda0003f05070 */
[----:B---3--:R-:W-:Y:S05]  /*04a0*/  @P0 BRA `(.L_x_4) ;  /* 0x0000000000480947 */ /* 0x008fea0003800000 */
[----:B------:R-:W0:Y:S01]  /*04b0*/  I2F.U32.RP R6, R2 ;  /* 0x0000000200067306 */ /* 0x000e220000209000 */
[----:B------:R-:W-:-:S07]  /*04c0*/  ISETP.NE.U32.AND P1, PT, R2, RZ, PT ;  /* 0x000000ff0200720c */ /* 0x000fce0003f25070 */
[----:B0-----:R-:W0:Y:S02]  /*04d0*/  MUFU.RCP R6, R6 ;  /* 0x0000000600067308 */ /* 0x001e240000001000 */
[----:B0-----:R-:W-:-:S06]  /*04e0*/  IADD3 R4, PT, PT, R6, 0xffffffe, RZ ;  /* 0x0ffffffe06047810 */ /* 0x001fcc0007ffe0ff */
[----:B------:R0:W2:Y:S02]  /*04f0*/  F2I.FTZ.U32.TRUNC.NTZ R5, R4 ;  /* 0x0000000400057305 */ /* 0x0000a4000021f000 */
[----:B0-----:R-:W-:Y:S02]  /*0500*/  IMAD.MOV.U32 R4, RZ, RZ, RZ ;  /* 0x000000ffff047224 */ /* 0x001fe400078e00ff */
[----:B--2---:R-:W-:-:S04]  /*0510*/  IMAD.MOV R3, RZ, RZ, -R5 ;  /* 0x000000ffff037224 */ /* 0x004fc800078e0a05 */
[----:B------:R-:W-:-:S04]  /*0520*/  IMAD R3, R3, R2, RZ ;  /* 0x0000000203037224 */ /* 0x000fc800078e02ff */
[----:B------:R-:W-:-:S06]  /*0530*/  IMAD.HI.U32 R10, R5, R3, R4 ;  /* 0x00000003050a7227 */ /* 0x000fcc00078e0004 */
[----:B------:R-:W-:-:S05]  /*0540*/  IMAD.HI.U32 R3, R10, R7, RZ ;  /* 0x000000070a037227 */ /* 0x000fca00078e00ff */
[----:B------:R-:W-:-:S05]  /*0550*/  IADD3 R3, PT, PT, -R3, RZ, RZ ;  /* 0x000000ff03037210 */ /* 0x000fca0007ffe1ff */
[----:B------:R-:W-:-:S05]  /*0560*/  IMAD R3, R2, R3, R7 ;  /* 0x0000000302037224 */ /* 0x000fca00078e0207 */
[----:B------:R-:W-:-:S13]  /*0570*/  ISETP.GE.U32.AND P0, PT, R3, R2, PT ;  /* 0x000000020300720c */ /* 0x000fda0003f06070 */
[----:B------:R-:W-:-:S05]  /*0580*/  @P0 IMAD.IADD R3, R3, 0x1, -R2 ;  /* 0x0000000103030824 */ /* 0x000fca00078e0a02 */
[----:B------:R-:W-:-:S13]  /*0590*/  ISETP.GE.U32.AND P0, PT, R3, R2, PT ;  /* 0x000000020300720c */ /* 0x000fda0003f06070 */
[----:B------:R-:W-:Y:S01]  /*05a0*/  @P0 IMAD.IADD R3, R3, 0x1, -R2 ;  /* 0x0000000103030824 */ /* 0x000fe200078e0a02 */
[----:B------:R-:W-:Y:S01]  /*05b0*/  @!P1 LOP3.LUT R3, RZ, R2, RZ, 0x33, !PT ;  /* 0x00000002ff039212 */ /* 0x000fe200078e33ff */
[----:B------:R-:W-:Y:S06]  /*05c0*/  BRA `(.L_x_5) ;  /* 0x0000000000147947 */ /* 0x000fec0003800000 */
.L_x_4:
[----:B------:R-:W-:Y:S01]  /*05d0*/  MOV R4, R7 ;  /* 0x0000000700047202 */ /* 0x000fe20000000f00 */
[----:B------:R-:W-:Y:S01]  /*05e0*/  IMAD.MOV.U32 R2, RZ, RZ, R6 ;  /* 0x000000ffff027224 */ /* 0x000fe200078e0006 */
[----:B------:R-:W-:-:S07]  /*05f0*/  MOV R10, 0x610 ;  /* 0x00000610000a7802 */ /* 0x000fce0000000f00 */
[----:B-1----:R-:W-:Y:S05]  /*0600*/  CALL.REL.NOINC `($__internal_0_$__cuda_sm20_rem_u64) ;  /* 0x0000002000487944 */ /* 0x002fea0003c00000 */
[----:B------:R-:W-:-:S07]  /*0610*/  IMAD.MOV.U32 R3, RZ, RZ, R2 ;  /* 0x000000ffff037224 */ /* 0x000fce00078e0002 */
.L_x_5:
[----:B------:R-:W0:Y:S01]  /*0620*/  LDC.64 R4, c[0x0][0x398] ;  /* 0x0000e600ff047b82 */ /* 0x000e220000000a00 */
[----:B------:R-:W-:Y:S01]  /*0630*/  SHF.R.S32.HI R7, RZ, 0x1f, R3 ;  /* 0x0000001fff077819 */ /* 0x000fe20000011403 */
[----:B------:R-:W2:Y:S01]  /*0640*/  LDCU.64 UR12, c[0x0][0x380] ;  /* 0x00007000ff0c77ac */ /* 0x000ea20008000a00 */
[--C-:B------:R-:W-:Y:S01]  /*0650*/  SHF.R.S32.HI R19, RZ, 0x1f, R0.reuse ;  /* 0x0000001fff137819 */ /* 0x100fe20000011400 */
[----:B------:R-:W-:Y:S01]  /*0660*/  IMAD.MOV.U32 R18, RZ, RZ, R0 ;  /* 0x000000ffff127224 */ /* 0x000fe200078e0000 */
[----:B------:R-:W-:Y:S01]  /*0670*/  MOV R22, R12 ;  /* 0x0000000c00167202 */ /* 0x000fe20000000f00 */
[----:B------:R-:W-:Y:S01]  /*0680*/  IMAD.MOV.U32 R23, RZ, RZ, R13 ;  /* 0x000000ffff177224 */ /* 0x000fe200078e000d */
[----:B------:R-:W-:Y:S01]  /*0690*/  UMOV UR4, UR6 ;  /* 0x0000000600047c82 */ /* 0x000fe20008000000 */
[----:B------:R-:W1:Y:S01]  /*06a0*/  LDC.64 R14, c[0x0][0x390] ;  /* 0x0000e400ff0e7b82 */ /* 0x000e620000000a00 */
[----:B------:R-:W-:Y:S01]  /*06b0*/  UMOV UR5, URZ ;  /* 0x000000ff00057c82 */ /* 0x000fe20008000000 */
[----:B------:R-:W-:-:S02]  /*06c0*/  HFMA2 R9, -RZ, RZ, 0, 0 ;  /* 0x00000000ff097431 */ /* 0x000fc400000001ff */
[-C--:B0-----:R-:W-:Y:S02]  /*06d0*/  IMAD R2, R7, R4.reuse, RZ ;  /* 0x0000000407027224 */ /* 0x081fe400078e02ff */
[----:B------:R-:W-:-:S04]  /*06e0*/  IMAD.WIDE.U32 R20, R3, R4, R18 ;  /* 0x0000000403147225 */ /* 0x000fc800078e0012 */
[C---:B------:R-:W-:Y:S02]  /*06f0*/  IMAD R7, R3.reuse, R5, R2 ;  /* 0x0000000503077224 */ /* 0x040fe400078e0202 */
[----:B------:R-:W-:-:S03]  /*0700*/  IMAD.WIDE.U32 R16, R3, R4, UR4 ;  /* 0x0000000403107e25 */ /* 0x000fc6000f8e0004 */
[----:B------:R-:W-:Y:S01]  /*0710*/  IADD3 R21, PT, PT, R21, R7, RZ ;  /* 0x0000000715157210 */ /* 0x000fe20007ffe0ff */
[----:B------:R-:W-:-:S04]  /*0720*/  IMAD.WIDE.U32 R22, R3, R4, R22 ;  /* 0x0000000403167225 */ /* 0x000fc800078e0016 */
[C---:B------:R-:W-:Y:S02]  /*0730*/  IMAD.IADD R17, R7.reuse, 0x1, R17 ;  /* 0x0000000107117824 */ /* 0x040fe400078e0211 */
[----:B------:R-:W-:Y:S02]  /*0740*/  IMAD.IADD R3, R7, 0x1, R23 ;  /* 0x0000000107037824 */ /* 0x000fe400078e0217 */
[----:B-1----:R-:W-:-:S04]  /*0750*/  IMAD.WIDE.U32 R6, R16, R14, R8 ;  /* 0x0000000e10067225 */ /* 0x002fc800078e0008 */
[-C--:B------:R-:W-:Y:S01]  /*0760*/  IMAD R17, R17, R14.reuse, RZ ;  /* 0x0000000e11117224 */ /* 0x080fe200078e02ff */
[----:B--2---:R-:W-:Y:S01]  /*0770*/  IADD3 R6, P1, PT, R6, UR12, RZ ;  /* 0x0000000c06067c10 */ /* 0x004fe2000ff3e0ff */
[-C--:B------:R-:W-:Y:S02]  /*0780*/  IMAD R10, R3, R14.reuse, RZ ;  /* 0x0000000e030a7224 */ /* 0x080fe400078e02ff */
[-C--:B------:R-:W-:Y:S02]  /*0790*/  IMAD R21, R21, R14.reuse, RZ ;  /* 0x0000000e15157224 */ /* 0x080fe400078e02ff */
[----:B------:R-:W-:-:S04]  /*07a0*/  IMAD.WIDE.U32 R24, R20, R14, R8 ;  /* 0x0000000e14187225 */ /* 0x000fc800078e0008 */
[----:B------:R-:W-:Y:S01]  /*07b0*/  IMAD.WIDE.U32 R2, R22, R14, R8 ;  /* 0x0000000e16027225 */ /* 0x000fe200078e0008 */
[----:B------:R-:W-:-:S03]  /*07c0*/  IADD3 R14, P0, PT, R24, UR12, RZ ;  /* 0x0000000c180e7c10 */ /* 0x000fc6000ff1e0ff */
[-C--:B------:R-:W-:Y:S01]  /*07d0*/  IMAD R17, R16, R15.reuse, R17 ;  /* 0x0000000f10117224 */ /* 0x080fe200078e0211 */
[----:B------:R-:W-:Y:S01]  /*07e0*/  IADD3 R16, P2, PT, R2, UR12, RZ ;  /* 0x0000000c02107c10 */ /* 0x000fe2000ff5e0ff */
[-C--:B------:R-:W-:Y:S02]  /*07f0*/  IMAD R21, R20, R15.reuse, R21 ;  /* 0x0000000f14157224 */ /* 0x080fe400078e0215 */
[----:B------:R-:W-:Y:S01]  /*0800*/  IMAD R23, R22, R15, R10 ;  /* 0x0000000f16177224 */ /* 0x000fe200078e020a */
[----:B------:R-:W-:Y:S02]  /*0810*/  IADD3.X R7, PT, PT, R7, UR13, R17, P1, !PT ;  /* 0x0000000d07077c10 */ /* 0x000fe40008ffe411 */
[----:B------:R-:W-:Y:S02]  /*0820*/  IADD3.X R15, PT, PT, R25, UR13, R21, P0, !PT ;  /* 0x0000000d190f7c10 */ /* 0x000fe400087fe415 */
[----:B------:R-:W-:Y:S02]  /*0830*/  IADD3.X R17, PT, PT, R3, UR13, R23, P2, !PT ;  /* 0x0000000d03117c10 */ /* 0x000fe400097fe417 */
[----:B------:R-:W2:Y:S04]  /*0840*/  LDG.E.U8 R7, desc[UR10][R6.64] ;  /* 0x0000000a06077981 */ /* 0x000ea8000c1e1100 */
[----:B------:R-:W2:Y:S04]  /*0850*/  LDG.E.U8 R14, desc[UR10][R14.64] ;  /* 0x0000000a0e0e7981 */ /* 0x000ea8000c1e1100 */
[----:B------:R-:W2:Y:S01]  /*0860*/  LDG.E.U8 R16, desc[UR10][R16.64] ;  /* 0x0000000a10107981 */ /* 0x000ea2000c1e1100 */
[----:B------:R-:W-:-:S05]  /*0870*/  IADD3 R3, P0, PT, R11, R4, RZ ;  /* 0x000000040b037210 */ /* 0x000fca0007f1e0ff */
[----:B------:R-:W-:-:S05]  /*0880*/  IMAD.X R20, RZ, RZ, R5, P0 ;  /* 0x000000ffff147224 */ /* 0x000fca00000e0605 */
[----:B------:R-:W-:-:S04]  /*0890*/  LOP3.LUT R5, R20, R5, RZ, 0xfc, !PT ;  /* 0x0000000514057212 */ /* 0x000fc800078efcff */
[----:B------:R-:W-:Y:S02]  /*08a0*/  ISETP.NE.U32.AND P0, PT, R5, RZ, PT ;  /* 0x000000ff0500720c */ /* 0x000fe40003f05070 */
[----:B--2---:R-:W-:-:S11]  /*08b0*/  IADD3 R5, PT, PT, R16, R14, R7 ;  /* 0x0000000e10057210 */ /* 0x004fd60007ffe007 */
[----:B------:R-:W-:Y:S05]  /*08c0*/  @P0 BRA `(.L_x_6) ;  /* 0x00000000004c0947 */ /* 0x000fea0003800000 */
[----:B------:R-:W0:Y:S01]  /*08d0*/  I2F.U32.RP R10, R4 ;  /* 0x00000004000a7306 */ /* 0x000e220000209000 */
[----:B------:R-:W-:-:S07]  /*08e0*/  ISETP.NE.U32.AND P1, PT, R4, RZ, PT ;  /* 0x000000ff0400720c */ /* 0x000fce0003f25070 */
[----:B0-----:R-:W0:Y:S02]  /*08f0*/  MUFU.RCP R10, R10 ;  /* 0x0000000a000a7308 */ /* 0x001e240000001000 */
[----:B0-----:R-:W-:-:S06]  /*0900*/  VIADD R6, R10, 0xffffffe ;  /* 0x0ffffffe0a067836 */ /* 0x001fcc0000000000 */
[----:B------:R0:W1:Y:S02]  /*0910*/  F2I.FTZ.U32.TRUNC.NTZ R7, R6 ;  /* 0x0000000600077305 */ /* 0x000064000021f000 */
[----:B0-----:R-:W-:Y:S01]  /*0920*/  IMAD.MOV.U32 R6, RZ, RZ, RZ ;  /* 0x000000ffff067224 */ /* 0x001fe200078e00ff */
[----:B-1----:R-:W-:-:S05]  /*0930*/  IADD3 R15, PT, PT, RZ, -R7, RZ ;  /* 0x80000007ff0f7210 */ /* 0x002fca0007ffe0ff */
[----:B------:R-:W-:-:S04]  /*0940*/  IMAD R15, R15, R4, RZ ;  /* 0x000000040f0f7224 */ /* 0x000fc800078e02ff */
[----:B------:R-:W-:-:S06]  /*0950*/  IMAD.HI.U32 R2, R7, R15, R6 ;  /* 0x0000000f07027227 */ /* 0x000fcc00078e0006 */
[----:B------:R-:W-:-:S04]  /*0960*/  IMAD.HI.U32 R2, R2, R3, RZ ;  /* 0x0000000302027227 */ /* 0x000fc800078e00ff */
[----:B------:R-:W-:-:S04]  /*0970*/  IMAD.MOV R2, RZ, RZ, -R2 ;  /* 0x000000ffff027224 */ /* 0x000fc800078e0a02 */
[----:B------:R-:W-:-:S05]  /*0980*/  IMAD R7, R4, R2, R3 ;  /* 0x0000000204077224 */ /* 0x000fca00078e0203 */
[----:B------:R-:W-:-:S13]  /*0990*/  ISETP.GE.U32.AND P0, PT, R7, R4, PT ;  /* 0x000000040700720c */ /* 0x000fda0003f06070 */
[----:B------:R-:W-:-:S04]  /*09a0*/  @P0 IADD3 R7, PT, PT, R7, -R4, RZ ;  /* 0x8000000407070210 */ /* 0x000fc80007ffe0ff */
[----:B------:R-:W-:-:S13]  /*09b0*/  ISETP.GE.U32.AND P0, PT, R7, R4, PT ;  /* 0x000000040700720c */ /* 0x000fda0003f06070 */
[----:B------:R-:W-:Y:S01]  /*09c0*/  @P0 IMAD.IADD R7, R7, 0x1, -R4 ;  /* 0x0000000107070824 */ /* 0x000fe200078e0a04 */
[----:B------:R-:W-:-:S05]  /*09d0*/  @!P1 LOP3.LUT R7, RZ, R4, RZ, 0x33, !PT ;  /* 0x00000004ff079212 */ /* 0x000fca00078e33ff */
[----:B------:R-:W-:Y:S01]  /*09e0*/  IMAD.MOV.U32 R21, RZ, RZ, R7 ;  /* 0x000000ffff157224 */ /* 0x000fe200078e0007 */
[----:B------:R-:W-:Y:S06]  /*09f0*/  BRA `(.L_x_7) ;  /* 0x0000000000147947 */ /* 0x000fec0003800000 */
.L_x_6:
[----:B------:R-:W-:Y:S01]  /*0a00*/  MOV R4, R3 ;  /* 0x0000000300047202 */ /* 0x000fe20000000f00 */
[----:B------:R-:W-:Y:S01]  /*0a10*/  IMAD.MOV.U32 R2, RZ, RZ, R20 ;  /* 0x000000ffff027224 */ /* 0x000fe200078e0014 */
[----:B------:R-:W-:-:S07]  /*0a20*/  MOV R10, 0xa40 ;  /* 0x00000a40000a7802 */ /* 0x000fce0000000f00 */
[----:B------:R-:W-:Y:S05]  /*0a30*/  CALL.REL.NOINC `($__internal_0_$__cuda_sm20_rem_u64) ;  /* 0x0000001c003c7944 */ /* 0x000fea0003c00000 */
[----:B------:R-:W-:-:S07]  /*0a40*/  IMAD.MOV.U32 R21, RZ, RZ, R2 ;  /* 0x000000ffff157224 */ /* 0x000fce00078e0002 */
.L_x_7:
[----:B------:R-:W0:Y:S01]  /*0a50*/  LDCU.128 UR12, c[0x0][0x390] ;  /* 0x00007200ff0c77ac */ /* 0x000e220008000c00 */
[----:B------:R-:W-:Y:S01]  /*0a60*/  SHF.R.S32.HI R2, RZ, 0x1f, R21 ;  /* 0x0000001fff027819 */ /* 0x000fe20000011415 */
[----:B------:R-:W-:Y:S01]  /*0a70*/  IMAD.MOV.U32 R14, RZ, RZ, R0 ;  /* 0x000000ffff0e7224 */ /* 0x000fe200078e0000 */
[----:B------:R-:W-:Y:S01]  /*0a80*/  MOV R6, UR6 ;  /* 0x0000000600067c02 */ /* 0x000fe20008000f00 */
[----:B------:R-:W-:Y:S01]  /*0a90*/  IMAD.MOV.U32 R15, RZ, RZ, R19 ;  /* 0x000000ffff0f7224 */ /* 0x000fe200078e0013 */
[----:B------:R-:W1:Y:S01]  /*0aa0*/  LDCU.64 UR4, c[0x0][0x380] ;  /* 0x00007000ff0477ac */ /* 0x000e620008000a00 */
[----:B------:R-:W-:Y:S01]  /*0ab0*/  IMAD.MOV.U32 R7, RZ, RZ, RZ ;  /* 0x000000ffff077224 */ /* 0x000fe200078e00ff */
[----:B------:R-:W-:Y:S01]  /*0ac0*/  MOV R24, R8 ;  /* 0x0000000800187202 */ /* 0x000fe20000000f00 */
[----:B------:R-:W-:Y:S02]  /*0ad0*/  IMAD.MOV.U32 R25, RZ, RZ, RZ ;  /* 0x000000ffff197224 */ /* 0x000fe400078e00ff */
[----:B0-----:R-:W-:-:S02]  /*0ae0*/  IMAD R2, R2, UR14, RZ ;  /* 0x0000000e02027c24 */ /* 0x001fc4000f8e02ff */
[----:B------:R-:W-:Y:S01]  /*0af0*/  IMAD.WIDE.U32 R16, R21, UR14, R14 ;  /* 0x0000000e15107c25 */ /* 0x000fe2000f8e000e */
[----:B------:R-:W-:-:S03]  /*0b00*/  MOV R14, R12 ;  /* 0x0000000c000e7202 */ /* 0x000fc60000000f00 */
[C---:B------:R-:W-:Y:S02]  /*0b10*/  IMAD R23, R21.reuse, UR15, R2 ;  /* 0x0000000f15177c24 */ /* 0x040fe4000f8e0202 */
[----:B------:R-:W-:Y:S02]  /*0b20*/  IMAD.MOV.U32 R15, RZ, RZ, R13 ;  /* 0x000000ffff0f7224 */ /* 0x000fe400078e000d */
[----:B------:R-:W-:Y:S01]  /*0b30*/  IMAD.WIDE.U32 R6, R21, UR14, R6 ;  /* 0x0000000e15067c25 */ /* 0x000fe2000f8e0006 */
[----:B------:R-:W-:-:S03]  /*0b40*/  IADD3 R2, PT, PT, R17, R23, RZ ;  /* 0x0000001711027210 */ /* 0x000fc60007ffe0ff */
[----:B------:R-:W-:-:S04]  /*0b50*/  IMAD.WIDE.U32 R14, R21, UR14, R14 ;  /* 0x0000000e150e7c25 */ /* 0x000fc8000f8e000e */
[----:B------:R-:W-:Y:S02]  /*0b60*/  IMAD R17, R2, UR12, RZ ;  /* 0x0000000c02117c24 */ /* 0x000fe4000f8e02ff */
[C---:B------:R-:W-:Y:S02]  /*0b70*/  IMAD.IADD R4, R23.reuse, 0x1, R7 ;  /* 0x0000000117047824 */ /* 0x040fe400078e0207 */
[----:B------:R-:W-:Y:S02]  /*0b80*/  IMAD.IADD R2, R23, 0x1, R15 ;  /* 0x0000000117027824 */ /* 0x000fe400078e020f */
[C---:B------:R-:W-:Y:S02]  /*0b90*/  IMAD R7, R16.reuse, UR13, R17 ;  /* 0x0000000d10077c24 */ /* 0x040fe4000f8e0211 */
[----:B------:R-:W-:-:S04]  /*0ba0*/  IMAD.WIDE.U32 R16, R16, UR12, R24 ;  /* 0x0000000c10107c25 */ /* 0x000fc8000f8e0018 */
[----:B------:R-:W-:Y:S02]  /*0bb0*/  IMAD R15, R4, UR12, RZ ;  /* 0x0000000c040f7c24 */ /* 0x000fe4000f8e02ff */
[----:B------:R-:W-:Y:S02]  /*0bc0*/  IMAD R21, R2, UR12, RZ ;  /* 0x0000000c02157c24 */ /* 0x000fe4000f8e02ff */
[----:B------:R-:W-:-:S04]  /*0bd0*/  IMAD.WIDE.U32 R22, R6, UR12, R24 ;  /* 0x0000000c06167c25 */ /* 0x000fc8000f8e0018 */
[----:B------:R-:W-:-:S04]  /*0be0*/  IMAD.WIDE.U32 R24, R14, UR12, R24 ;  /* 0x0000000c0e187c25 */ /* 0x000fc8000f8e0018 */
[----:B------:R-:W-:Y:S01]  /*0bf0*/  IMAD R15, R6, UR13, R15 ;  /* 0x0000000d060f7c24 */ /* 0x000fe2000f8e020f */
[----:B-1----:R-:W-:Y:S01]  /*0c00*/  IADD3 R6, P0, PT, R16, UR4, RZ ;  /* 0x0000000410067c10 */ /* 0x002fe2000ff1e0ff */
[----:B------:R-:W-:Y:S01]  /*0c10*/  IMAD R21, R14, UR13, R21 ;  /* 0x0000000d0e157c24 */ /* 0x000fe2000f8e0215 */
[----:B------:R-:W-:Y:S02]  /*0c20*/  IADD3 R14, P1, PT, R22, UR4, RZ ;  /* 0x00000004160e7c10 */ /* 0x000fe4000ff3e0ff */
[----:B------:R-:W-:Y:S02]  /*0c30*/  IADD3 R16, P2, PT, R24, UR4, RZ ;  /* 0x0000000418107c10 */ /* 0x000fe4000ff5e0ff */
[----:B------:R-:W-:Y:S02]  /*0c40*/  IADD3.X R7, PT, PT, R17, UR5, R7, P0, !PT ;  /* 0x0000000511077c10 */ /* 0x000fe400087fe407 */
[----:B------:R-:W-:Y:S02]  /*0c50*/  IADD3.X R15, PT, PT, R23, UR5, R15, P1, !PT ;  /* 0x00000005170f7c10 */ /* 0x000fe40008ffe40f */
[----:B------:R-:W-:Y:S01]  /*0c60*/  IADD3.X R17, PT, PT, R25, UR5, R21, P2, !PT ;  /* 0x0000000519117c10 */ /* 0x000fe200097fe415 */
[----:B------:R-:W2:Y:S04]  /*0c70*/  LDG.E.U8 R6, desc[UR10][R6.64] ;  /* 0x0000000a06067981 */ /* 0x000ea8000c1e1100 */
[----:B------:R-:W2:Y:S04]  /*0c80*/  LDG.E.U8 R15, desc[UR10][R14.64] ;  /* 0x0000000a0e0f7981 */ /* 0x000ea8000c1e1100 */
[----:B------:R-:W2:Y:S01]  /*0c90*/  LDG.E.U8 R16, desc[UR10][R16.64] ;  /* 0x0000000a10107981 */ /* 0x000ea2000c1e1100 */
[----:B------:R-:W-:-:S05]  /*0ca0*/  IADD3 R4, P0, PT, R3, 0x1, RZ ;  /* 0x0000000103047810 */ /* 0x000fca0007f1e0ff */
[----:B------:R-:W-:-:S05]  /*0cb0*/  IMAD.X R10, RZ, RZ, R20, P0 ;  /* 0x000000ffff0a7224 */ /* 0x000fca00000e0614 */
[----:B------:R-:W-:-:S04]  /*0cc0*/  LOP3.LUT R2, R10, UR15, RZ, 0xfc, !PT ;  /* 0x0000000f0a027c12 */ /* 0x000fc8000f8efcff */
[----:B------:R-:W-:Y:S02]  /*0cd0*/  ISETP.NE.U32.AND P0, PT, R2, RZ, PT ;  /* 0x000000ff0200720c */ /* 0x000fe40003f05070 */
[----:B--2---:R-:W-:-:S11]  /*0ce0*/  IADD3 R24, PT, PT, R16, R6, R15 ;  /* 0x0000000610187210 */ /* 0x004fd60007ffe00f */
[----:B------:R-:W-:Y:S05]  /*0cf0*/  @P0 BRA `(.L_x_8) ;  /* 0x0000000000480947 */ /* 0x000fea0003800000 */
[----:B------:R-:W0:Y:S01]  /*0d00*/  I2F.U32.RP R10, UR14 ;  /* 0x0000000e000a7d06 */ /* 0x000e220008209000 */
[----:B------:R-:W-:-:S07]  /*0d10*/  ISETP.NE.U32.AND P1, PT, RZ, UR14, PT ;  /* 0x0000000eff007c0c */ /* 0x000fce000bf25070 */
[----:B0-----:R-:W0:Y:S02]  /*0d20*/  MUFU.RCP R10, R10 ;  /* 0x0000000a000a7308 */ /* 0x001e240000001000 */
[----:B0-----:R-:W-:-:S06]  /*0d30*/  IADD3 R6, PT, PT, R10, 0xffffffe, RZ ;  /* 0x0ffffffe0a067810 */ /* 0x001fcc0007ffe0ff */
[----:B------:R0:W1:Y:S02]  /*0d40*/  F2I.FTZ.U32.TRUNC.NTZ R7, R6 ;  /* 0x0000000600077305 */ /* 0x000064000021f000 */
[----:B0-----:R-:W-:Y:S02]  /*0d50*/  IMAD.MOV.U32 R6, RZ, RZ, RZ ;  /* 0x000000ffff067224 */ /* 0x001fe400078e00ff */
[----:B-1----:R-:W-:-:S04]  /*0d60*/  IMAD.MOV R15, RZ, RZ, -R7 ;  /* 0x000000ffff0f7224 */ /* 0x002fc800078e0a07 */
[----:B------:R-:W-:-:S04]  /*0d70*/  IMAD R15, R15, UR14, RZ ;  /* 0x0000000e0f0f7c24 */ /* 0x000fc8000f8e02ff */
[----:B------:R-:W-:-:S06]  /*0d80*/  IMAD.HI.U32 R15, R7, R15, R6 ;  /* 0x0000000f070f7227 */ /* 0x000fcc00078e0006 */
[----:B------:R-:W-:-:S05]  /*0d90*/  IMAD.HI.U32 R2, R15, R4, RZ ;  /* 0x000000040f027227 */ /* 0x000fca00078e00ff */
[----:B------:R-:W-:-:S05]  /*0da0*/  IADD3 R7, PT, PT, -R2, RZ, RZ ;  /* 0x000000ff02077210 */ /* 0x000fca0007ffe1ff */
[----:B------:R-:W-:-:S05]  /*0db0*/  IMAD R2, R7, UR14, R4 ;  /* 0x0000000e07027c24 */ /* 0x000fca000f8e0204 */
[----:B------:R-:W-:-:S13]  /*0dc0*/  ISETP.GE.U32.AND P0, PT, R2, UR14, PT ;  /* 0x0000000e02007c0c */ /* 0x000fda000bf06070 */
[----:B------:R-:W-:-:S05]  /*0dd0*/  @P0 VIADD R2, R2, -UR14 ;  /* 0x8000000e02020c36 */ /* 0x000fca0008000000 */
[----:B------:R-:W-:-:S13]  /*0de0*/  ISETP.GE.U32.AND P0, PT, R2, UR14, PT ;  /* 0x0000000e02007c0c */ /* 0x000fda000bf06070 */
[----:B------:R-:W-:Y:S01]  /*0df0*/  @P0 VIADD R2, R2, -UR14 ;  /* 0x8000000e02020c36 */ /* 0x000fe20008000000 */
[----:B------:R-:W-:Y:S01]  /*0e00*/  @!P1 LOP3.LUT R2, RZ, UR14, RZ, 0x33, !PT ;  /* 0x0000000eff029c12 */ /* 0x000fe2000f8e33ff */
[----:B------:R-:W-:Y:S06]  /*0e10*/  BRA `(.L_x_9) ;  /* 0x00000000000c7947 */ /* 0x000fec0003800000 */
.L_x_8:
[----:B------:R-:W-:Y:S02]  /*0e20*/  MOV R2, R10 ;  /* 0x0000000a00027202 */ /* 0x000fe40000000f00 */
[----:B------:R-:W-:-:S07]  /*0e30*/  MOV R10, 0xe50 ;  /* 0x00000e50000a7802 */ /* 0x000fce0000000f00 */
[----:B------:R-:W-:Y:S05]  /*0e40*/  CALL.REL.NOINC `($__internal_0_$__cuda_sm20_rem_u64) ;  /* 0x0000001800387944 */ /* 0x000fea0003c00000 */
.L_x_9:
[----:B------:R-:W0:Y:S01]  /*0e50*/  LDCU.128 UR12, c[0x0][0x390] ;  /* 0x00007200ff0c77ac */ /* 0x000e220008000c00 */
[----:B------:R-:W-:Y:S01]  /*0e60*/  SHF.R.S32.HI R4, RZ, 0x1f, R2 ;  /* 0x0000001fff047819 */ /* 0x000fe20000011402 */
[----:B------:R-:W-:Y:S01]  /*0e70*/  HFMA2 R23, -RZ, RZ, 0, 0 ;  /* 0x00000000ff177431 */ /* 0x000fe200000001ff */
[----:B------:R-:W-:Y:S01]  /*0e80*/  MOV R7, R19 ;  /* 0x0000001300077202 */ /* 0x000fe20000000f00 */
[----:B------:R-:W-:Y:S01]  /*0e90*/  IMAD.MOV.U32 R6, RZ, RZ, R0 ;  /* 0x000000ffff067224 */ /* 0x000fe200078e0000 */
[----:B------:R-:W1:Y:S01]  /*0ea0*/  LDCU.64 UR4, c[0x0][0x380] ;  /* 0x00007000ff0477ac */ /* 0x000e620008000a00 */
[----:B------:R-:W-:Y:S02]  /*0eb0*/  IMAD.MOV.U32 R16, RZ, RZ, R12 ;  /* 0x000000ffff107224 */ /* 0x000fe400078e000c */
[----:B------:R-:W-:Y:S02]  /*0ec0*/  IMAD.MOV.U32 R17, RZ, RZ, R13 ;  /* 0x000000ffff117224 */ /* 0x000fe400078e000d */
[----:B------:R-:W-:-:S02]  /*0ed0*/  IMAD.U32 R22, RZ, RZ, UR6 ;  /* 0x00000006ff167e24 */ /* 0x000fc4000f8e00ff */
[----:B------:R-:W-:Y:S02]  /*0ee0*/  IMAD.MOV.U32 R26, RZ, RZ, R8 ;  /* 0x000000ffff1a7224 */ /* 0x000fe400078e0008 */
[----:B------:R-:W-:Y:S02]  /*0ef0*/  IMAD.MOV.U32 R27, RZ, RZ, RZ ;  /* 0x000000ffff1b7224 */ /* 0x000fe400078e00ff */
[----:B0-----:R-:W-:Y:S02]  /*0f00*/  IMAD R15, R4, UR14, RZ ;  /* 0x0000000e040f7c24 */ /* 0x001fe4000f8e02ff */
[----:B------:R-:W-:-:S04]  /*0f10*/  IMAD.WIDE.U32 R6, R2, UR14, R6 ;  /* 0x0000000e02067c25 */ /* 0x000fc8000f8e0006 */
[C---:B------:R-:W-:Y:S02]  /*0f20*/  IMAD R15, R2.reuse, UR15, R15 ;  /* 0x0000000f020f7c24 */ /* 0x040fe4000f8e020f */
[----:B------:R-:W-:-:S04]  /*0f30*/  IMAD.WIDE.U32 R16, R2, UR14, R16 ;  /* 0x0000000e02107c25 */ /* 0x000fc8000f8e0010 */
[----:B------:R-:W-:Y:S02]  /*0f40*/  IMAD.IADD R4, R7, 0x1, R15 ;  /* 0x0000000107047824 */ /* 0x000fe400078e020f */
[----:B------:R-:W-:Y:S01]  /*0f50*/  IMAD.WIDE.U32 R22, R2, UR14, R22 ;  /* 0x0000000e02167c25 */ /* 0x000fe2000f8e0016 */
[----:B------:R-:W-:-:S03]  /*0f60*/  IADD3 R2, PT, PT, R15, R17, RZ ;  /* 0x000000110f027210 */ /* 0x000fc60007ffe0ff */
[----:B------:R-:W-:Y:S02]  /*0f70*/  IMAD R7, R4, UR12, RZ ;  /* 0x0000000c04077c24 */ /* 0x000fe4000f8e02ff */
[----:B------:R-:W-:Y:S02]  /*0f80*/  IMAD.IADD R4, R15, 0x1, R23 ;  /* 0x000000010f047824 */ /* 0x000fe400078e0217 */
[C---:B------:R-:W-:Y:S02]  /*0f90*/  IMAD R17, R6.reuse, UR13, R7 ;  /* 0x0000000d06117c24 */ /* 0x040fe4000f8e0207 */
[----:B------:R-:W-:-:S04]  /*0fa0*/  IMAD.WIDE.U32 R6, R6, UR12, R26 ;  /* 0x0000000c06067c25 */ /* 0x000fc8000f8e001a */
[----:B------:R-:W-:Y:S02]  /*0fb0*/  IMAD R23, R4, UR12, RZ ;  /* 0x0000000c04177c24 */ /* 0x000fe4000f8e02ff */
[----:B------:R-:W-:-:S04]  /*0fc0*/  IMAD.WIDE.U32 R14, R22, UR12, R26 ;  /* 0x0000000c160e7c25 */ /* 0x000fc8000f8e001a */
[----:B------:R-:W-:Y:S01]  /*0fd0*/  IMAD R21, R2, UR12, RZ ;  /* 0x0000000c02157c24 */ /* 0x000fe2000f8e02ff */
[----:B-1----:R-:W-:Y:S01]  /*0fe0*/  IADD3 R14, P1, PT, R14, UR4, RZ ;  /* 0x000000040e0e7c10 */ /* 0x002fe2000ff3e0ff */
[----:B------:R-:W-:-:S04]  /*0ff0*/  IMAD.WIDE.U32 R26, R16, UR12, R26 ;  /* 0x0000000c101a7c25 */ /* 0x000fc8000f8e001a */
[----:B------:R-:W-:Y:S01]  /*1000*/  IMAD R23, R22, UR13, R23 ;  /* 0x0000000d16177c24 */ /* 0x000fe2000f8e0217 */
[----:B------:R-:W-:Y:S01]  /*1010*/  IADD3 R22, P2, PT, R26, UR4, RZ ;  /* 0x000000041a167c10 */ /* 0x000fe2000ff5e0ff */
[----:B------:R-:W-:Y:S01]  /*1020*/  IMAD R21, R16, UR13, R21 ;  /* 0x0000000d10157c24 */ /* 0x000fe2000f8e0215 */
[----:B------:R-:W-:Y:S02]  /*1030*/  IADD3 R16, P0, PT, R6, UR4, RZ ;  /* 0x0000000406107c10 */ /* 0x000fe4000ff1e0ff */
[----:B------:R-:W-:Y:S02]  /*1040*/  IADD3.X R15, PT, PT, R15, UR5, R23, P1, !PT ;  /* 0x000000050f0f7c10 */ /* 0x000fe40008ffe417 */
[----:B------:R-:W-:Y:S02]  /*1050*/  IADD3.X R17, PT, PT, R7, UR5, R17, P0, !PT ;  /* 0x0000000507117c10 */ /* 0x000fe400087fe411 */
[----:B------:R-:W-:Y:S01]  /*1060*/  IADD3.X R23, PT, PT, R27, UR5, R21, P2, !PT ;  /* 0x000000051b177c10 */ /* 0x000fe200097fe415 */
[----:B------:R-:W2:Y:S04]  /*1070*/  LDG.E.U8 R14, desc[UR10][R14.64] ;  /* 0x0000000a0e0e7981 */ /* 0x000ea8000c1e1100 */
[----:B------:R-:W2:Y:S04]  /*1080*/  LDG.E.U8 R7, desc[UR10][R16.64] ;  /* 0x0000000a10077981 */ /* 0x000ea8000c1e1100 */
[----:B------:R-:W2:Y:S01]  /*1090*/  LDG.E.U8 R22, desc[UR10][R22.64] ;  /* 0x0000000a16167981 */ /* 0x000ea2000c1e1100 */
[----:B------:R-:W-:-:S04]  /*10a0*/  IADD3 R4, P0, PT, R3, 0x2, RZ ;  /* 0x0000000203047810 */ /* 0x000fc80007f1e0ff */
[----:B------:R-:W-:-:S04]  /*10b0*/  IADD3.X R6, PT, PT, RZ, R20, RZ, P0, !PT ;  /* 0x00000014ff067210 */ /* 0x000fc800007fe4ff */
[----:B------:R-:W-:-:S04]  /*10c0*/  LOP3.LUT R2, R6, UR15, RZ, 0xfc, !PT ;  /* 0x0000000f06027c12 */ /* 0x000fc8000f8efcff */
[----:B------:R-:W-:Y:S02]  /*10d0*/  ISETP.NE.U32.AND P0, PT, R2, RZ, PT ;  /* 0x000000ff0200720c */ /* 0x000fe40003f05070 */
[----:B--2---:R-:W-:-:S11]  /*10e0*/  IADD3 R7, PT, PT, R22, R7, R14 ;  /* 0x0000000716077210 */ /* 0x004fd60007ffe00e */
[----:B------:R-:W-:Y:S05]  /*10f0*/  @P0 BRA `(.L_x_10) ;  /* 0x0000000000480947 */ /* 0x000fea0003800000 */
[----:B------:R-:W0:Y:S01]  /*1100*/  I2F.U32.RP R6, UR14 ;  /* 0x0000000e00067d06 */ /* 0x000e220008209000 */
[----:B------:R-:W-:-:S07]  /*1110*/  ISETP.NE.U32.AND P1, PT, RZ, UR14, PT ;  /* 0x0000000eff007c0c */ /* 0x000fce000bf25070 */
[----:B0-----:R-:W0:Y:S02]  /*1120*/  MUFU.RCP R6, R6 ;  /* 0x0000000600067308 */ /* 0x001e240000001000 */
[----:B0-----:R-:W-:-:S06]  /*1130*/  VIADD R14, R6, 0xffffffe ;  /* 0x0ffffffe060e7836 */ /* 0x001fcc0000000000 */
[----:B------:R0:W1:Y:S02]  /*1140*/  F2I.FTZ.U32.TRUNC.NTZ R15, R14 ;  /* 0x0000000e000f7305 */ /* 0x000064000021f000 */
[----:B0-----:R-:W-:Y:S01]  /*1150*/  MOV R14, RZ ;  /* 0x000000ff000e7202 */ /* 0x001fe20000000f00 */
[----:B-1----:R-:W-:-:S04]  /*1160*/  IMAD.MOV R17, RZ, RZ, -R15 ;  /* 0x000000ffff117224 */ /* 0x002fc800078e0a0f */
[----:B------:R-:W-:-:S04]  /*1170*/  IMAD R17, R17, UR14, RZ ;  /* 0x0000000e11117c24 */ /* 0x000fc8000f8e02ff */
[----:B------:R-:W-:-:S06]  /*1180*/  IMAD.HI.U32 R17, R15, R17, R14 ;  /* 0x000000110f117227 */ /* 0x000fcc00078e000e */
[----:B------:R-:W-:-:S04]  /*1190*/  IMAD.HI.U32 R2, R17, R4, RZ ;  /* 0x0000000411027227 */ /* 0x000fc800078e00ff */
[----:B------:R-:W-:-:S04]  /*11a0*/  IMAD.MOV R15, RZ, RZ, -R2 ;  /* 0x000000ffff0f7224 */ /* 0x000fc800078e0a02 */
[----:B------:R-:W-:-:S05]  /*11b0*/  IMAD R4, R15, UR14, R4 ;  /* 0x0000000e0f047c24 */ /* 0x000fca000f8e0204 */
[----:B------:R-:W-:-:S13]  /*11c0*/  ISETP.GE.U32.AND P0, PT, R4, UR14, PT ;  /* 0x0000000e04007c0c */ /* 0x000fda000bf06070 */
[----:B------:R-:W-:-:S05]  /*11d0*/  @P0 VIADD R4, R4, -UR14 ;  /* 0x8000000e04040c36 */ /* 0x000fca0008000000 */
[----:B------:R-:W-:-:S13]  /*11e0*/  ISETP.GE.U32.AND P0, PT, R4, UR14, PT ;  /* 0x0000000e04007c0c */ /* 0x000fda000bf06070 */
[----:B------:R-:W-:Y:S02]  /*11f0*/  @P0 IADD3 R4, PT, PT, R4, -UR14, RZ ;  /* 0x8000000e04040c10 */ /* 0x000fe4000fffe0ff */
[----:B------:R-:W-:Y:S01]  /*1200*/  @!P1 LOP3.LUT R4, RZ, UR14, RZ, 0x33, !PT ;  /* 0x0000000eff049c12 */ /* 0x000fe2000f8e33ff */
[----:B------:R-:W-:Y:S06]  /*1210*/  BRA `(.L_x_11) ;  /* 0x0000000000107947 */ /* 0x000fec0003800000 */
.L_x_10:
[----:B------:R-:W-:Y:S01]  /*1220*/  IMAD.MOV.U32 R2, RZ, RZ, R6 ;  /* 0x000000ffff027224 */ /* 0x000fe200078e0006 */
[----:B------:R-:W-:-:S07]  /*1230*/  MOV R10, 0x1250 ;  /* 0x00001250000a7802 */ /* 0x000fce0000000f00 */
[----:B------:R-:W-:Y:S05]  /*1240*/  CALL.REL.NOINC `($__internal_0_$__cuda_sm20_rem_u64) ;  /* 0x0000001400387944 */ /* 0x000fea0003c00000 */
[----:B------:R-:W-:-:S07]  /*1250*/  IMAD.MOV.U32 R4, RZ, RZ, R2 ;  /* 0x000000ffff047224 */ /* 0x000fce00078e0002 */
.L_x_11:
[----:B------:R-:W0:Y:S01]  /*1260*/  LDCU.128 UR12, c[0x0][0x390] ;  /* 0x00007200ff0c77ac */ /* 0x000e220008000c00 */
[----:B------:R-:W-:Y:S01]  /*1270*/  SHF.R.S32.HI R2, RZ, 0x1f, R4 ;  /* 0x0000001fff027819 */ /* 0x000fe20000011404 */
[----:B------:R-:W-:Y:S01]  /*1280*/  IMAD.MOV.U32 R16, RZ, RZ, R0 ;  /* 0x000000ffff107224 */ /* 0x000fe200078e0000 */
[----:B------:R-:W-:Y:S01]  /*1290*/  MOV R17, R19 ;  /* 0x0000001300117202 */ /* 0x000fe20000000f00 */
[----:B------:R-:W-:Y:S01]  /*12a0*/  IMAD.MOV.U32 R22, RZ, RZ, R12 ;  /* 0x000000ffff167224 */ /* 0x000fe200078e000c */
[----:B------:R-:W-:Y:S01]  /*12b0*/  MOV R23, R13 ;  /* 0x0000000d00177202 */ /* 0x000fe20000000f00 */
[----:B------:R-:W1:Y:S01]  /*12c0*/  LDCU.64 UR4, c[0x0][0x380] ;  /* 0x00007000ff0477ac */ /* 0x000e620008000a00 */
[----:B------:R-:W-:Y:S01]  /*12d0*/  MOV R14, UR6 ;  /* 0x00000006000e7c02 */ /* 0x000fe20008000f00 */
[----:B0-----:R-:W-:Y:S02]  /*12e0*/  IMAD R15, R2, UR14, RZ ;  /* 0x0000000e020f7c24 */ /* 0x001fe4000f8e02ff */
[----:B------:R-:W-:-:S04]  /*12f0*/  IMAD.WIDE.U32 R28, R4, UR14, R16 ;  /* 0x0000000e041c7c25 */ /* 0x000fc8000f8e0010 */
[C---:B------:R-:W-:Y:S02]  /*1300*/  IMAD R17, R4.reuse, UR15, R15 ;  /* 0x0000000f04117c24 */ /* 0x040fe4000f8e020f */
[----:B------:R-:W-:Y:S02]  /*1310*/  IMAD.MOV.U32 R15, RZ, RZ, RZ ;  /* 0x000000ffff0f7224 */ /* 0x000fe400078e00ff */
[----:B------:R-:W-:Y:S01]  /*1320*/  IMAD.WIDE.U32 R22, R4, UR14, R22 ;  /* 0x0000000e04167c25 */ /* 0x000fe2000f8e0016 */
[----:B------:R-:W-:-:S03]  /*1330*/  IADD3 R2, PT, PT, R29, R17, RZ ;  /* 0x000000111d027210 */ /* 0x000fc60007ffe0ff */
[----:B------:R-:W-:-:S04]  /*1340*/  IMAD.WIDE.U32 R14, R4, UR14, R14 ;  /* 0x0000000e040e7c25 */ /* 0x000fc8000f8e000e */
[----:B------:R-:W-:Y:S01]  /*1350*/  IMAD R21, R2, UR12, RZ ;  /* 0x0000000c02157c24 */ /* 0x000fe2000f8e02ff */
[C---:B------:R-:W-:Y:S01]  /*1360*/  IADD3 R2, PT, PT, R17.reuse, R23, RZ ;  /* 0x0000001711027210 */ /* 0x040fe20007ffe0ff */
[----:B------:R-:W-:Y:S02]  /*1370*/  IMAD.IADD R4, R17, 0x1, R15 ;  /* 0x0000000111047824 */ /* 0x000fe400078e020f */
[----:B------:R-:W-:Y:S02]  /*1380*/  HFMA2 R17, -RZ, RZ, 0, 0 ;  /* 0x00000000ff117431 */ /* 0x000fe400000001ff */
[----:B------:R-:W-:Y:S02]  /*1390*/  IMAD.MOV.U32 R16, RZ, RZ, R8 ;  /* 0x000000ffff107224 */ /* 0x000fe400078e0008 */
[----:B------:R-:W-:Y:S02]  /*13a0*/  IMAD R15, R28, UR13, R21 ;  /* 0x0000000d1c0f7c24 */ /* 0x000fe4000f8e0215 */
[----:B------:R-:W-:-:S02]  /*13b0*/  IMAD R21, R4, UR12, RZ ;  /* 0x0000000c04157c24 */ /* 0x000fc4000f8e02ff */
[----:B------:R-:W-:Y:S02]  /*13c0*/  IMAD R23, R2, UR12, RZ ;  /* 0x0000000c02177c24 */ /* 0x000fe4000f8e02ff */
[----:B------:R-:W-:Y:S02]  /*13d0*/  IMAD R21, R14, UR13, R21 ;  /* 0x0000000d0e157c24 */ /* 0x000fe4000f8e0215 */
[----:B------:R-:W-:-:S04]  /*13e0*/  IMAD.WIDE.U32 R28, R28, UR12, R16 ;  /* 0x0000000c1c1c7c25 */ /* 0x000fc8000f8e0010 */
[----:B------:R-:W-:Y:S01]  /*13f0*/  IMAD.WIDE.U32 R26, R14, UR12, R16 ;  /* 0x0000000c0e1a7c25 */ /* 0x000fe2000f8e0010 */
[----:B-1----:R-:W-:-:S03]  /*1400*/  IADD3 R14, P0, PT, R28, UR4, RZ ;  /* 0x000000041c0e7c10 */ /* 0x002fc6000ff1e0ff */
[----:B------:R-:W-:Y:S01]  /*1410*/  IMAD.WIDE.U32 R16, R22, UR12, R16 ;  /* 0x0000000c16107c25 */ /* 0x000fe2000f8e0010 */
[----:B------:R-:W-:-:S03]  /*1420*/  IADD3.X R15, PT, PT, R29, UR5, R15, P0, !PT ;  /* 0x000000051d0f7c10 */ /* 0x000fc600087fe40f */
[----:B------:R-:W-:Y:S01]  /*1430*/  IMAD R25, R22, UR13, R23 ;  /* 0x0000000d16197c24 */ /* 0x000fe2000f8e0217 */
[----:B------:R-:W-:Y:S01]  /*1440*/  IADD3 R22, P1, PT, R26, UR4, RZ ;  /* 0x000000041a167c10 */ /* 0x000fe2000ff3e0ff */
[----:B------:R-:W2:Y:S01]  /*1450*/  LDG.E.U8 R6, desc[UR10][R14.64] ;  /* 0x0000000a0e067981 */ /* 0x000ea2000c1e1100 */
[----:B------:R-:W-:Y:S02]  /*1460*/  IADD3 R16, P2, PT, R16, UR4, RZ ;  /* 0x0000000410107c10 */ /* 0x000fe4000ff5e0ff */
[----:B------:R-:W-:Y:S02]  /*1470*/  IADD3.X R23, PT, PT, R27, UR5, R21, P1, !PT ;  /* 0x000000051b177c10 */ /* 0x000fe40008ffe415 */
[----:B------:R-:W-:-:S04]  /*1480*/  IADD3.X R17, PT, PT, R17, UR5, R25, P2, !PT ;  /* 0x0000000511117c10 */ /* 0x000fc800097fe419 */
        /* <DEDUP_REMOVED lines=21> */
[----:B------:R-:W-:-:S04]  /*15e0*/  @P0 IADD3 R4, PT, PT, R4, -UR14, RZ ;  /* 0x8000000e04040c10 */ /* 0x000fc8000fffe0ff */
[----:B------:R-:W-:-:S13]  /*15f0*/  ISETP.GE.U32.AND P0, PT, R4, UR14, PT ;  /* 0x0000000e04007c0c */ /* 0x000fda000bf06070 */
[----:B------:R-:W-:Y:S01]  /*1600*/  @P0 VIADD R4, R4, -UR14 ;  /* 0x8000000e04040c36 */ /* 0x000fe20008000000 */
[----:B------:R-:W-:Y:S01]  /*1610*/  @!P1 LOP3.LUT R4, RZ, UR14, RZ, 0x33, !PT ;  /* 0x0000000eff049c12 */ /* 0x000fe2000f8e33ff */
[----:B------:R-:W-:Y:S06]  /*1620*/  BRA `(.L_x_13) ;  /* 0x0000000000107947 */ /* 0x000fec0003800000 */
.L_x_12:
[----:B------:R-:W-:Y:S02]  /*1630*/  MOV R2, R10 ;  /* 0x0000000a00027202 */ /* 0x000fe40000000f00 */
[----:B------:R-:W-:-:S07]  /*1640*/  MOV R10, 0x1660 ;  /* 0x00001660000a7802 */ /* 0x000fce0000000f00 */
[----:B------:R-:W-:Y:S05]  /*1650*/  CALL.REL.NOINC `($__internal_0_$__cuda_sm20_rem_u64) ;  /* 0x0000001000347944 */ /* 0x000fea0003c00000 */
[----:B------:R-:W-:-:S07]  /*1660*/  IMAD.MOV.U32 R4, RZ, RZ, R2 ;  /* 0x000000ffff047224 */ /* 0x000fce00078e0002 */
.L_x_13:
        /* <DEDUP_REMOVED lines=61> */
.L_x_14:
[----:B------:R-:W-:Y:S02]  /*1a40*/  MOV R2, R20 ;  /* 0x0000001400027202 */ /* 0x000fe40000000f00 */
[----:B------:R-:W-:-:S07]  /*1a50*/  MOV R10, 0x1a70 ;  /* 0x00001a70000a7802 */ /* 0x000fce0000000f00 */
[----:B------:R-:W-:Y:S05]  /*1a60*/  CALL.REL.NOINC `($__internal_0_$__cuda_sm20_rem_u64) ;  /* 0x0000000c00307944 */ /* 0x000fea0003c00000 */
.L_x_15:
[----:B------:R-:W0:Y:S01]  /*1a70*/  LDC.64 R20, c[0x0][0x398] ;  /* 0x0000e600ff147b82 */ /* 0x000e220000000a00 */
[----:B------:R-:W-:Y:S01]  /*1a80*/  SHF.R.S32.HI R15, RZ, 0x1f, R2 ;  /* 0x0000001fff0f7819 */ /* 0x000fe20000011402 */
[--C-:B------:R-:W-:Y:S01]  /*1a90*/  IMAD.MOV.U32 R26, RZ, RZ, R0.reuse ;  /* 0x000000ffff1a7224 */ /* 0x100fe200078e0000 */
[----:B------:R-:W-:Y:S01]  /*1aa0*/  SHF.R.S32.HI R27, RZ, 0x1f, R0 ;  /* 0x0000001fff1b7819 */ /* 0x000fe20000011400 */
[----:B------:R-:W-:Y:S01]  /*1ab0*/  IMAD.MOV.U32 R19, RZ, RZ, R13 ;  /* 0x000000ffff137224 */ /* 0x000fe200078e000d */
[----:B------:R-:W-:Y:S01]  /*1ac0*/  MOV R18, R12 ;  /* 0x0000000c00127202 */ /* 0x000fe20000000f00 */
[----:B------:R-:W-:Y:S01]  /*1ad0*/  UMOV UR4, UR6 ;  /* 0x0000000600047c82 */ /* 0x000fe20008000000 */
[----:B------:R-:W-:Y:S01]  /*1ae0*/  UMOV UR5, URZ ;  /* 0x000000ff00057c82 */ /* 0x000fe20008000000 */
[----:B------:R-:W1:Y:S01]  /*1af0*/  LDC.64 R16, c[0x0][0x390] ;  /* 0x0000e400ff107b82 */ /* 0x000e620000000a00 */
[----:B------:R-:W2:Y:S01]  /*1b00*/  LDCU.64 UR6, c[0x0][0x380] ;  /* 0x00007000ff0677ac */ /* 0x000ea20008000a00 */
[----:B------:R-:W-:-:S02]  /*1b10*/  IMAD.MOV.U32 R14, RZ, RZ, R8 ;  /* 0x000000ffff0e7224 */ /* 0x000fc400078e0008 */
[-C--:B0-----:R-:W-:Y:S02]  /*1b20*/  IMAD R15, R15, R20.reuse, RZ ;  /* 0x000000140f0f7224 */ /* 0x081fe400078e02ff */
[----:B------:R-:W-:-:S04]  /*1b30*/  IMAD.WIDE.U32 R26, R2, R20, R26 ;  /* 0x00000014021a7225 */ /* 0x000fc800078e001a */
[C---:B------:R-:W-:Y:S02]  /*1b40*/  IMAD R25, R2.reuse, R21, R15 ;  /* 0x0000001502197224 */ /* 0x040fe400078e020f */
[----:B------:R-:W-:-:S03]  /*1b50*/  IMAD.WIDE.U32 R22, R2, R20, UR4 ;  /* 0x0000000402167e25 */ /* 0x000fc6000f8e0014 */
[----:B------:R-:W-:Y:S01]  /*1b60*/  IADD3 R15, PT, PT, R27, R25, RZ ;  /* 0x000000191b0f7210 */ /* 0x000fe20007ffe0ff */
[----:B------:R-:W-:-:S04]  /*1b70*/  IMAD.WIDE.U32 R18, R2, R20, R18 ;  /* 0x0000001402127225 */ /* 0x000fc800078e0012 */
[-C--:B-1----:R-:W-:Y:S02]  /*1b80*/  IMAD R0, R15, R16.reuse, RZ ;  /* 0x000000100f007224 */ /* 0x082fe400078e02ff */
[----:B------:R-:W-:Y:S02]  /*1b90*/  HFMA2 R15, -RZ, RZ, 0, 0 ;  /* 0x00000000ff0f7431 */ /* 0x000fe400000001ff */
[C---:B------:R-:W-:Y:S01]  /*1ba0*/  IMAD.IADD R13, R25.reuse, 0x1, R23 ;  /* 0x00000001190d7824 */ /* 0x040fe200078e0217 */
[----:B------:R-:W-:Y:S01]  /*1bb0*/  IADD3 R19, PT, PT, R25, R19, RZ ;  /* 0x0000001319137210 */ /* 0x000fe20007ffe0ff */
[----:B------:R-:W-:Y:S02]  /*1bc0*/  IMAD R25, R26, R17, R0 ;  /* 0x000000111a197224 */ /* 0x000fe400078e0200 */
[-C--:B------:R-:W-:Y:S02]  /*1bd0*/  IMAD R2, R13, R16.reuse, RZ ;  /* 0x000000100d027224 */ /* 0x080fe400078e02ff */
[----:B------:R-:W-:-:S02]  /*1be0*/  IMAD R0, R19, R16, RZ ;  /* 0x0000001013007224 */ /* 0x000fc400078e02ff */
[----:B------:R-:W-:Y:S02]  /*1bf0*/  IMAD R19, R22, R17, R2 ;  /* 0x0000001116137224 */ /* 0x000fe400078e0202 */
[----:B------:R-:W-:-:S04]  /*1c00*/  IMAD.WIDE.U32 R12, R26, R16, R14 ;  /* 0x000000101a0c7225 */ /* 0x000fc800078e000e */
[----:B------:R-:W-:Y:S01]  /*1c10*/  IMAD.WIDE.U32 R22, R22, R16, R14 ;  /* 0x0000001016167225 */ /* 0x000fe200078e000e */
[----:B--2---:R-:W-:-:S03]  /*1c20*/  IADD3 R12, P0, PT, R12, UR6, RZ ;  /* 0x000000060c0c7c10 */ /* 0x004fc6000ff1e0ff */
[----:B------:R-:W-:Y:S01]  /*1c30*/  IMAD.WIDE.U32 R26, R18, R16, R14 ;  /* 0x00000010121a7225 */ /* 0x000fe200078e000e */
[----:B------:R-:W-:-:S03]  /*1c40*/  IADD3.X R13, PT, PT, R13, UR7, R25, P0, !PT ;  /* 0x000000070d0d7c10 */ /* 0x000fc600087fe419 */
[----:B------:R-:W-:Y:S01]  /*1c50*/  IMAD R29, R18, R17, R0 ;  /* 0x00000011121d7224 */ /* 0x000fe200078e0200 */
[----:B------:R-:W-:Y:S01]  /*1c60*/  IADD3 R18, P1, PT, R22, UR6, RZ ;  /* 0x0000000616127c10 */ /* 0x000fe2000ff3e0ff */
[----:B------:R-:W2:Y:S01]  /*1c70*/  LDG.E.U8 R25, desc[UR10][R12.64] ;  /* 0x0000000a0c197981 */ /* 0x000ea2000c1e1100 */
[----:B------:R-:W-:Y:S02]  /*1c80*/  IADD3 R22, P2, PT, R26, UR6, RZ ;  /* 0x000000061a167c10 */ /* 0x000fe4000ff5e0ff */
[----:B------:R-:W-:Y:S02]  /*1c90*/  IADD3.X R19, PT, PT, R23, UR7, R19, P1, !PT ;  /* 0x0000000717137c10 */ /* 0x000fe40008ffe413 */
[----:B------:R-:W-:-:S03]  /*1ca0*/  IADD3.X R23, PT, PT, R27, UR7, R29, P2, !PT ;  /* 0x000000071b177c10 */ /* 0x000fc600097fe41d */
[----:B------:R-:W2:Y:S04]  /*1cb0*/  LDG.E.U8 R18, desc[UR10][R18.64] ;  /* 0x0000000a12127981 */ /* 0x000ea8000c1e1100 */
[----:B------:R0:W2:Y:S01]  /*1cc0*/  LDG.E.U8 R22, desc[UR10][R22.64] ;  /* 0x0000000a16167981 */ /* 0x0000a2000c1e1100 */
[----:B------:R-:W-:-:S04]  /*1cd0*/  IMAD.WIDE.U32 R26, R11, R20, UR4 ;  /* 0x000000040b1a7e25 */ /* 0x000fc8000f8e0014 */
[----:B------:R-:W-:Y:S01]  /*1ce0*/  IMAD R11, R11, R21, R27 ;  /* 0x000000150b0b7224 */ /* 0x000fe200078e021b */
[----:B------:R-:W-:-:S05]  /*1cf0*/  IADD3 R0, P0, PT, R26, R20, RZ ;  /* 0x000000141a007210 */ /* 0x000fca0007f1e0ff */
[----:B------:R-:W-:-:S04]  /*1d00*/  IMAD.X R2, R11, 0x1, R21, P0 ;  /* 0x000000010b027824 */ /* 0x000fc800000e0615 */
[----:B------:R-:W-:Y:S01]  /*1d10*/  IMAD R4, R2, R16, RZ ;  /* 0x0000001002047224 */ /* 0x000fe200078e02ff */
[C---:B------:R-:W-:Y:S01]  /*1d20*/  IADD3 R27, P0, PT, R0.reuse, R20, RZ ;  /* 0x00000014001b7210 */ /* 0x040fe20007f1e0ff */
[-C--:B------:R-:W-:Y:S02]  /*1d30*/  IMAD R29, R11, R16.reuse, RZ ;  /* 0x000000100b1d7224 */ /* 0x080fe400078e02ff */
[-C--:B0-----:R-:W-:Y:S02]  /*1d40*/  IMAD R23, R0, R17.reuse, R4 ;  /* 0x0000001100177224 */ /* 0x081fe400078e0204 */
[----:B------:R-:W0:Y:S01]  /*1d50*/  S2R R4, SR_CgaCtaId ;  /* 0x0000000000047919 */ /* 0x000e220000008800 */
[C---:B------:R-:W-:Y:S02]  /*1d60*/  IMAD R29, R26.reuse, R17, R29 ;  /* 0x000000111a1d7224 */ /* 0x040fe400078e021d */
[----:B------:R-:W-:Y:S01]  /*1d70*/  IMAD.WIDE.U32 R10, R26, R16, R14 ;  /* 0x000000101a0a7225 */ /* 0x000fe200078e000e */
[----:B------:R-:W-:-:S02]  /*1d80*/  IADD3.X R26, PT, PT, R2, R21, RZ, P0, !PT ;  /* 0x00000015021a7210 */ /* 0x000fc400007fe4ff */
[----:B------:R-:W-:Y:S01]  /*1d90*/  IADD3 R19, P0, PT, R27, R20, RZ ;  /* 0x000000141b137210 */ /* 0x000fe20007f1e0ff */
[----:B------:R-:W-:Y:S01]  /*1da0*/  IMAD.WIDE.U32 R12, R0, R16, R14 ;  /* 0x00000010000c7225 */ /* 0x000fe200078e000e */
[----:B------:R-:W-:-:S03]  /*1db0*/  IADD3 R0, PT, PT, R11, R29, RZ ;  /* 0x0000001d0b007210 */ /* 0x000fc60007ffe0ff */
[----:B------:R-:W-:Y:S01]  /*1dc0*/  IMAD.X R21, R26, 0x1, R21, P0 ;  /* 0x000000011a157824 */ /* 0x000fe200000e0615 */
[----:B------:R-:W-:Y:S01]  /*1dd0*/  IADD3 R20, P0, PT, R10, UR6, RZ ;  /* 0x000000060a147c10 */ /* 0x000fe2000ff1e0ff */
[-C--:B------:R-:W-:Y:S02]  /*1de0*/  IMAD R26, R26, R16.reuse, RZ ;  /* 0x000000101a1a7224 */ /* 0x080fe400078e02ff */
[----:B------:R-:W-:-:S04]  /*1df0*/  IMAD.WIDE.U32 R14, R27, R16, R14 ;  /* 0x000000101b0e7225 */ /* 0x000fc800078e000e */
[----:B------:R-:W-:Y:S02]  /*1e00*/  IMAD R29, R27, R17, R26 ;  /* 0x000000111b1d7224 */ /* 0x000fe400078e021a */
[----:B------:R-:W-:Y:S01]  /*1e10*/  IMAD.IADD R2, R13, 0x1, R23 ;  /* 0x000000010d027824 */ /* 0x000fe200078e0217 */
[----:B--2---:R-:W-:Y:S01]  /*1e20*/  IADD3 R25, PT, PT, R22, R25, R18 ;  /* 0x0000001916197210 */ /* 0x004fe20007ffe012 */
[----:B------:R-:W-:Y:S01]  /*1e30*/  IMAD R18, R21, R16, RZ ;  /* 0x0000001015127224 */ /* 0x000fe200078e02ff */
[----:B------:R-:W-:-:S05]  /*1e40*/  IADD3.X R21, PT, PT, R0, UR7, RZ, P0, !PT ;  /* 0x0000000700157c10 */ /* 0x000fca00087fe4ff */
[----:B------:R1:W2:Y:S01]  /*1e50*/  LDG.E.U8 R26, desc[UR10][R20.64] ;  /* 0x0000000a141a7981 */ /* 0x0002a2000c1e1100 */
[----:B------:R-:W-:Y:S01]  /*1e60*/  IMAD R27, R19, R17, R18 ;  /* 0x00000011131b7224 */ /* 0x000fe200078e0212 */
[----:B------:R-:W-:Y:S02]  /*1e70*/  IADD3 R18, P0, PT, R14, UR6, RZ ;  /* 0x000000060e127c10 */ /* 0x000fe4000ff1e0ff */
[----:B------:R-:W-:Y:S02]  /*1e80*/  IADD3 R17, PT, PT, R15, R29, RZ ;  /* 0x0000001d0f117210 */ /* 0x000fe40007ffe0ff */
[----:B-1----:R-:W-:Y:S01]  /*1e90*/  MOV R21, RZ ;  /* 0x000000ff00157202 */ /* 0x002fe20000000f00 */
[----:B------:R-:W-:Y:S01]  /*1ea0*/  IMAD.MOV.U32 R20, RZ, RZ, R8 ;  /* 0x000000ffff147224 */ /* 0x000fe200078e0008 */
[----:B------:R-:W-:-:S03]  /*1eb0*/  IADD3 R22, P1, PT, R12, UR6, RZ ;  /* 0x000000060c167c10 */ /* 0x000fc6000ff3e0ff */
[----:B------:R-:W-:Y:S01]  /*1ec0*/  IMAD.WIDE.U32 R20, R19, R16, R20 ;  /* 0x0000001013147225 */ /* 0x000fe200078e0014 */
[----:B------:R-:W-:Y:S02]  /*1ed0*/  IADD3.X R19, PT, PT, R17, UR7, RZ, P0, !PT ;  /* 0x0000000711137c10 */ /* 0x000fe400087fe4ff */
[----:B------:R-:W-:Y:S01]  /*1ee0*/  MOV R29, 0x400 ;  /* 0x00000400001d7802 */ /* 0x000fe20000000f00 */
[----:B------:R-:W-:Y:S01]  /*1ef0*/  IMAD.IADD R27, R21, 0x1, R27 ;  /* 0x00000001151b7824 */ /* 0x000fe200078e021b */
[----:B------:R-:W-:Y:S01]  /*1f00*/  IADD3 R28, P0, PT, R20, UR6, RZ ;  /* 0x00000006141c7c10 */ /* 0x000fe2000ff1e0ff */
[----:B------:R1:W3:Y:S01]  /*1f10*/  LDG.E.U8 R18, desc[UR10][R18.64] ;  /* 0x0000000a12127981 */ /* 0x0002e2000c1e1100 */
[----:B------:R-:W-:Y:S02]  /*1f20*/  IADD3.X R23, PT, PT, R2, UR7, RZ, P1, !PT ;  /* 0x0000000702177c10 */ /* 0x000fe40008ffe4ff */
[----:B0-----:R-:W-:Y:S02]  /*1f30*/  LEA R4, R4, R29, 0x18 ;  /* 0x0000001d04047211 */ /* 0x001fe400078ec0ff */
[----:B------:R-:W-:Y:S01]  /*1f40*/  IADD3.X R29, PT, PT, R27, UR7, RZ, P0, !PT ;  /* 0x000000071b1d7c10 */ /* 0x000fe200087fe4ff */
[----:B------:R0:W4:Y:S04]  /*1f50*/  LDG.E.U8 R22, desc[UR10][R22.64] ;  /* 0x0000000a16167981 */ /* 0x000128000c1e1100 */
[----:B------:R-:W5:Y:S01]  /*1f60*/  LDG.E.U8 R28, desc[UR10][R28.64] ;  /* 0x0000000a1c1c7981 */ /* 0x000f62000c1e1100 */
[----:B------:R-:W-:-:S02]  /*1f70*/  IADD3 R5, PT, PT, R7, R24, R5 ;  /* 0x0000001807057210 */ /* 0x000fc40007ffe005 */
[----:B------:R-:W-:Y:S02]  /*1f80*/  IADD3 R24, PT, PT, R6, R7, R24 ;  /* 0x0000000706187210 */ /* 0x000fe40007ffe018 */
[----:B------:R-:W-:Y:S02]  /*1f90*/  IADD3 R7, PT, PT, R3, R6, R7 ;  /* 0x0000000603077210 */ /* 0x000fe40007ffe007 */
[----:B------:R-:W-:Y:S02]  /*1fa0*/  IADD3 R25, PT, PT, R25, R3, R6 ;  /* 0x0000000319197210 */ /* 0x000fe40007ffe006 */
[----:B------:R-:W-:-:S05]  /*1fb0*/  LEA R3, R8, R4, 0x2 ;  /* 0x0000000408037211 */ /* 0x000fca00078e10ff */
[----:B-1----:R-:W-:-:S05]  /*1fc0*/  IMAD R19, R16, 0x4, R3 ;  /* 0x0000000410137824 */ /* 0x002fca00078e0203 */
[----:B0-----:R-:W-:-:S05]  /*1fd0*/  LEA R23, R16, R19, 0x2 ;  /* 0x0000001310177211 */ /* 0x001fca00078e10ff */
[----:B------:R-:W-:Y:S01]  /*1fe0*/  IMAD R6, R16, 0x4, R23 ;  /* 0x0000000410067824 */ /* 0x000fe200078e0217 */
[----:B------:R-:W-:Y:S01]  /*1ff0*/  ISETP.GT.U32.AND P0, PT, R8, 0x3, PT ;  /* 0x000000030800780c */ /* 0x000fe20003f04070 */
[----:B------:R-:W-:Y:S01]  /*2000*/  BSSY.RECONVERGENT B0, `(.L_x_16) ;  /* 0x000001a000007945 */ /* 0x000fe20003800200 */
[----:B--2---:R-:W-:Y:S04]  /*2010*/  STS [R3], R26 ;  /* 0x0000001a03007388 */ /* 0x004fe80000000800 */
[----:B----4-:R0:W-:Y:S04]  /*2020*/  STS [R19], R22 ;  /* 0x0000001613007388 */ /* 0x0101e80000000800 */
[----:B---3--:R1:W-:Y:S04]  /*2030*/  STS [R23], R18 ;  /* 0x0000001217007388 */ /* 0x0083e80000000800 */
[----:B-----5:R2:W-:Y:S01]  /*2040*/  STS [R6], R28 ;  /* 0x0000001c06007388 */ /* 0x0205e20000000800 */
[C---:B0-----:R-:W-:Y:S01]  /*2050*/  LEA R19, R16.reuse, R3, 0x4 ;  /* 0x0000000310137211 */ /* 0x041fe200078e20ff */
[----:B------:R-:W-:Y:S01]  /*2060*/  BAR.SYNC.DEFER_BLOCKING 0x0 ;  /* 0x0000000000007b1d */ /* 0x000fe20000010000 */
[----:B-1----:R-:W-:-:S05]  /*2070*/  VIADD R18, R16, 0x2 ;  /* 0x0000000210127836 */ /* 0x002fca0000000000 */
[----:B------:R-:W-:-:S05]  /*2080*/  LEA R29, R18, R19, 0x2 ;  /* 0x00000013121d7211 */ /* 0x000fca00078e10ff */
[----:B------:R-:W-:-:S05]  /*2090*/  IMAD R23, R18, 0x4, R29 ;  /* 0x0000000412177824 */ /* 0x000fca00078e021d */
[----:B--2---:R-:W-:Y:S01]  /*20a0*/  LEA R6, R18, R23, 0x2 ;  /* 0x0000001712067211 */ /* 0x004fe200078e10ff */
[----:B------:R0:W-:Y:S04]  /*20b0*/  STS [R19+0x4], R5 ;  /* 0x0000040513007388 */ /* 0x0001e80000000800 */
[----:B------:R0:W-:Y:S04]  /*20c0*/  STS [R29+0x4], R24 ;  /* 0x000004181d007388 */ /* 0x0001e80000000800 */
[----:B------:R0:W-:Y:S04]  /*20d0*/  STS [R23+0x4], R7 ;  /* 0x0000040717007388 */ /* 0x0001e80000000800 */
[----:B------:R0:W-:Y:S01]  /*20e0*/  STS [R6+0x4], R25 ;  /* 0x0000041906007388 */ /* 0x0001e20000000800 */
[----:B------:R-:W-:Y:S06]  /*20f0*/  BAR.SYNC.DEFER_BLOCKING 0x0 ;  /* 0x0000000000007b1d */ /* 0x000fec0000010000 */
[----:B------:R-:W-:Y:S05]  /*2100*/  @P0 BRA `(.L_x_17) ;  /* 0x0000000000240947 */ /* 0x000fea0003800000 */
[-C--:B------:R-:W-:Y:S02]  /*2110*/  IMAD R22, R18, R8.reuse, R16 ;  /* 0x0000000812167224 */ /* 0x080fe400078e0210 */
[----:B0-----:R-:W-:Y:S02]  /*2120*/  IMAD R5, R16, 0x10, R4 ;  /* 0x0000001010057824 */ /* 0x001fe400078e0204 */
[----:B------:R-:W-:-:S03]  /*2130*/  IMAD R18, R18, R8, RZ ;  /* 0x0000000812127224 */ /* 0x000fc600078e02ff */
[----:B------:R-:W-:Y:S01]  /*2140*/  LEA R22, R22, R5, 0x2 ;  /* 0x0000000516167211 */ /* 0x000fe200078e10ff */
[----:B------:R-:W-:-:S04]  /*2150*/  IMAD R18, R18, 0x4, R5 ;  /* 0x0000000412127824 */ /* 0x000fc800078e0205 */
[----:B------:R-:W0:Y:S04]  /*2160*/  LDS R5, [R22] ;  /* 0x0000000016057984 */ /* 0x000e280000000800 */
[----:B------:R-:W1:Y:S04]  /*2170*/  LDS R7, [R18+0x4] ;  /* 0x0000040012077984 */ /* 0x000e680000000800 */
[----:B0-----:R2:W-:Y:S04]  /*2180*/  STS [R18], R5 ;  /* 0x0000000512007388 */ /* 0x0015e80000000800 */
[----:B-1----:R2:W-:Y:S02]  /*2190*/  STS [R22+0x4], R7 ;  /* 0x0000040716007388 */ /* 0x0025e40000000800 */
.L_x_17:
[----:B------:R-:W-:Y:S05]  /*21a0*/  BSYNC.RECONVERGENT B0 ;  /* 0x0000000000007941 */ /* 0x000fea0003800200 */
.L_x_16:
[----:B------:R-:W-:Y:S01]  /*21b0*/  BAR.SYNC.DEFER_BLOCKING 0x0 ;  /* 0x0000000000007b1d */ /* 0x000fe20000010000 */
[----:B0-2---:R-:W-:-:S05]  /*21c0*/  IMAD.MOV.U32 R7, RZ, RZ, 0x1 ;  /* 0x00000001ff077424 */ /* 0x005fca00078e00ff */
[----:B------:R-:W-:Y:S01]  /*21d0*/  BSSY.RECONVERGENT B0, `(.L_x_18) ;  /* 0x000000f000007945 */ /* 0x000fe20003800200 */
[----:B------:R-:W-:Y:S04]  /*21e0*/  LDS.U8 R5, [R19+0x3] ;  /* 0x0000030013057984 */ /* 0x000fe80000000000 */
[----:B------:R-:W0:Y:S02]  /*21f0*/  LDS R18, [R19+0x4] ;  /* 0x0000040013127984 */ /* 0x000e240000000800 */
[----:B0-----:R-:W-:-:S04]  /*2200*/  IADD3 R5, PT, PT, R5, R18, RZ ;  /* 0x0000001205057210 */ /* 0x001fc80007ffe0ff */
[----:B------:R-:W-:-:S04]  /*2210*/  LEA.HI R5, R18, R5, RZ, 0x18 ;  /* 0x0000000512057211 */ /* 0x000fc800078fc0ff */
[----:B------:R-:W-:-:S04]  /*2220*/  LOP3.LUT R5, R5, 0xff, RZ, 0xc0, !PT ;  /* 0x000000ff05057812 */ /* 0x000fc800078ec0ff */
[----:B------:R-:W-:-:S13]  /*2230*/  ISETP.NE.AND P0, PT, R5, 0x6, PT ;  /* 0x000000060500780c */ /* 0x000fda0003f05270 */
[----:B------:R-:W-:Y:S05]  /*2240*/  @!P0 BRA `(.L_x_19) ;  /* 0x00000000001c8947 */ /* 0x000fea0003800000 */
[----:B------:R-:W-:-:S04]  /*2250*/  IADD3 R5, PT, PT, R5, -0x6, RZ ;  /* 0xfffffffa05057810 */ /* 0x000fc80007ffe0ff */
[----:B------:R-:W-:-:S13]  /*2260*/  ISETP.GT.U32.AND P0, PT, R5, 0x2, PT ;  /* 0x000000020500780c */ /* 0x000fda0003f04070 */
[----:B------:R-:W-:Y:S05]  /*2270*/  @P0 BRA `(.L_x_20) ;  /* 0x00000000000c0947 */ /* 0x000fea0003800000 */
[----:B------:R-:W0:Y:S02]  /*2280*/  LDS.U8 R5, [R3] ;  /* 0x0000000003057984 */ /* 0x000e240000000000 */
[----:B0-----:R-:W-:-:S13]  /*2290*/  ISETP.NE.AND P0, PT, R5, RZ, PT ;  /* 0x000000ff0500720c */ /* 0x001fda0003f05270 */
[----:B------:R-:W-:Y:S05]  /*22a0*/  @P0 BRA `(.L_x_19) ;  /* 0x0000000000040947 */ /* 0x000fea0003800000 */
.L_x_20:
[----:B------:R-:W-:-:S07]  /*22b0*/  PRMT R7, RZ, 0x7610, R7 ;  /* 0x00007610ff077816 */ /* 0x000fce0000000007 */
.L_x_19:
[----:B------:R-:W-:Y:S05]  /*22c0*/  BSYNC.RECONVERGENT B0 ;  /* 0x0000000000007941 */ /* 0x000fea0003800200 */
.L_x_18:
[----:B------:R-:W-:Y:S01]  /*22d0*/  LDS.U8 R5, [R29+0x3] ;  /* 0x000003001d057984 */ /* 0x000fe20000000000 */
[----:B------:R-:W0:Y:S01]  /*22e0*/  LDCU.64 UR4, c[0x0][0x388] ;  /* 0x00007100ff0477ac */ /* 0x000e220008000a00 */
[----:B------:R-:W-:Y:S01]  /*22f0*/  BSSY.RECONVERGENT B0, `(.L_x_21) ;  /* 0x0000014000007945 */ /* 0x000fe20003800200 */
[----:B------:R-:W-:Y:S01]  /*2300*/  IADD3 R9, PT, PT, R8, R16, RZ ;  /* 0x0000001008097210 */ /* 0x000fe20007ffe0ff */
[----:B------:R-:W1:Y:S01]  /*2310*/  LDS R18, [R29+0x4] ;  /* 0x000004001d127984 */ /* 0x000e620000000800 */
[----:B0-----:R-:W-:-:S04]  /*2320*/  IADD3 R10, P0, PT, R10, UR4, RZ ;  /* 0x000000040a0a7c10 */ /* 0x001fc8000ff1e0ff */
[----:B------:R-:W-:-:S05]  /*2330*/  IADD3.X R11, PT, PT, R0, UR5, RZ, P0, !PT ;  /* 0x00000005000b7c10 */ /* 0x000fca00087fe4ff */
[----:B------:R0:W-:Y:S01]  /*2340*/  STG.E.U8 desc[UR10][R10.64], R7 ;  /* 0x000000070a007986 */ /* 0x0001e2000c10110a */
[----:B-1----:R-:W-:-:S05]  /*2350*/  IMAD.IADD R5, R5, 0x1, R18 ;  /* 0x0000000105057824 */ /* 0x002fca00078e0212 */
[----:B------:R-:W-:-:S04]  /*2360*/  LEA.HI R5, R18, R5, RZ, 0x18 ;  /* 0x0000000512057211 */ /* 0x000fc800078fc0ff */
[----:B------:R-:W-:-:S04]  /*2370*/  LOP3.LUT R5, R5, 0xff, RZ, 0xc0, !PT ;  /* 0x000000ff05057812 */ /* 0x000fc800078ec0ff */
[----:B------:R-:W-:-:S13]  /*2380*/  ISETP.NE.AND P0, PT, R5, 0x6, PT ;  /* 0x000000060500780c */ /* 0x000fda0003f05270 */
[----:B0-----:R-:W-:Y:S05]  /*2390*/  @!P0 BRA `(.L_x_22) ;  /* 0x0000000000208947 */ /* 0x001fea0003800000 */
[----:B------:R-:W-:Y:S01]  /*23a0*/  VIADD R5, R5, 0xfffffffa ;  /* 0xfffffffa05057836 */ /* 0x000fe20000000000 */
[----:B------:R-:W-:-:S04]  /*23b0*/  PRMT R0, RZ, 0x7610, R0 ;  /* 0x00007610ff007816 */ /* 0x000fc80000000000 */
[----:B------:R-:W-:-:S13]  /*23c0*/  ISETP.GT.U32.AND P0, PT, R5, 0x2, PT ;  /* 0x000000020500780c */ /* 0x000fda0003f04070 */
[----:B------:R-:W-:Y:S05]  /*23d0*/  @P0 BRA `(.L_x_23) ;  /* 0x0000000000140947 */ /* 0x000fea0003800000 */
[----:B------:R-:W-:-:S06]  /*23e0*/  LEA R5, R9, R4, 0x2 ;  /* 0x0000000409057211 */ /* 0x000fcc00078e10ff */
[----:B------:R-:W0:Y:S02]  /*23f0*/  LDS.U8 R5, [R5] ;  /* 0x0000000005057984 */ /* 0x000e240000000000 */
[----:B0-----:R-:W-:-:S13]  /*2400*/  ISETP.NE.AND P0, PT, R5, RZ, PT ;  /* 0x000000ff0500720c */ /* 0x001fda0003f05270 */
[----:B------:R-:W-:Y:S05]  /*2410*/  @!P0 BRA `(.L_x_23) ;  /* 0x0000000000048947 */ /* 0x000fea0003800000 */
.L_x_22:
[----:B------:R-:W-:-:S07]  /*2420*/  IMAD.MOV.U32 R0, RZ, RZ, 0x1 ;  /* 0x00000001ff007424 */ /* 0x000fce00078e00ff */
.L_x_23:
[----:B------:R-:W-:Y:S05]  /*2430*/  BSYNC.RECONVERGENT B0 ;  /* 0x0000000000007941 */ /* 0x000fea0003800200 */
.L_x_21:
[----:B------:R-:W-:Y:S01]  /*2440*/  LDS.U8 R5, [R23+0x3] ;  /* 0x0000030017057984 */ /* 0x000fe20000000000 */
[----:B------:R-:W-:Y:S01]  /*2450*/  IADD3 R12, P0, PT, R12, UR4, RZ ;  /* 0x000000040c0c7c10 */ /* 0x000fe2000ff1e0ff */
[----:B------:R-:W-:Y:S02]  /*2460*/  BSSY.RECONVERGENT B0, `(.L_x_24) ;  /* 0x0000012000007945 */ /* 0x000fe40003800200 */
[----:B------:R-:W0:Y:S01]  /*2470*/  LDS R8, [R23+0x4] ;  /* 0x0000040017087984 */ /* 0x000e220000000800 */
[----:B------:R-:W-:-:S05]  /*2480*/  IADD3.X R13, PT, PT, R2, UR5, RZ, P0, !PT ;  /* 0x00000005020d7c10 */ /* 0x000fca00087fe4ff */
[----:B------:R1:W-:Y:S01]  /*2490*/  STG.E.U8 desc[UR10][R12.64], R0 ;  /* 0x000000000c007986 */ /* 0x0003e2000c10110a */
[----:B0-----:R-:W-:-:S04]  /*24a0*/  IADD3 R5, PT, PT, R5, R8, RZ ;  /* 0x0000000805057210 */ /* 0x001fc80007ffe0ff */
[----:B------:R-:W-:-:S04]  /*24b0*/  LEA.HI R5, R8, R5, RZ, 0x18 ;  /* 0x0000000508057211 */ /* 0x000fc800078fc0ff */
[----:B------:R-:W-:-:S04]  /*24c0*/  LOP3.LUT R5, R5, 0xff, RZ, 0xc0, !PT ;  /* 0x000000ff05057812 */ /* 0x000fc800078ec0ff */
[----:B------:R-:W-:-:S13]  /*24d0*/  ISETP.NE.AND P0, PT, R5, 0x6, PT ;  /* 0x000000060500780c */ /* 0x000fda0003f05270 */
[----:B-1----:R-:W-:Y:S05]  /*24e0*/  @!P0 BRA `(.L_x_25) ;  /* 0x0000000000208947 */ /* 0x002fea0003800000 */
        /* <DEDUP_REMOVED lines=8> */
.L_x_25:
[----:B------:R-:W-:-:S07]  /*2570*/  IMAD.MOV.U32 R7, RZ, RZ, 0x1 ;  /* 0x00000001ff077424 */ /* 0x000fce00078e00ff */
.L_x_26:
[----:B------:R-:W-:Y:S05]  /*2580*/  BSYNC.RECONVERGENT B0 ;  /* 0x0000000000007941 */ /* 0x000fea0003800200 */
.L_x_24:
[----:B------:R-:W-:Y:S01]  /*2590*/  LDS.U8 R0, [R6+0x3] ;  /* 0x0000030006007984 */ /* 0x000fe20000000000 */
[----:B------:R-:W-:Y:S01]  /*25a0*/  IADD3 R14, P0, PT, R14, UR4, RZ ;  /* 0x000000040e0e7c10 */ /* 0x000fe2000ff1e0ff */
[----:B------:R-:W-:Y:S01]  /*25b0*/  BSSY.RECONVERGENT B0, `(.L_x_27) ;  /* 0x0000013000007945 */ /* 0x000fe20003800200 */
[----:B------:R-:W-:Y:S01]  /*25c0*/  IMAD R9, R16, 0x2, R9 ;  /* 0x0000000210097824 */ /* 0x000fe200078e0209 */
        /* <DEDUP_REMOVED lines=8> */
[----:B------:R-:W-:Y:S02]  /*2650*/  IADD3 R0, PT, PT, R0, -0x6, RZ ;  /* 0xfffffffa00007810 */ /* 0x000fe40007ffe0ff */
[----:B------:R-:W-:Y:S02]  /*2660*/  PRMT R10, RZ, 0x7610, R10 ;  /* 0x00007610ff0a7816 */ /* 0x000fe4000000000a */
[----:B------:R-:W-:-:S13]  /*2670*/  ISETP.GT.U32.AND P0, PT, R0, 0x2, PT ;  /* 0x000000020000780c */ /* 0x000fda0003f04070 */
[----:B------:R-:W-:Y:S05]  /*2680*/  @P0 BRA `(.L_x_29) ;  /* 0x0000000000140947 */ /* 0x000fea0003800000 */
[----:B------:R-:W-:-:S06]  /*2690*/  IMAD.U32 R4, R9, 0x4, R4 ;  /* 0x0000000409047824 */ /* 0x000fcc00078e0004 */
[----:B------:R-:W0:Y:S02]  /*26a0*/  LDS.U8 R4, [R4] ;  /* 0x0000000004047984 */ /* 0x000e240000000000 */
[----:B0-----:R-:W-:-:S13]  /*26b0*/  ISETP.NE.AND P0, PT, R4, RZ, PT ;  /* 0x000000ff0400720c */ /* 0x001fda0003f05270 */
[----:B------:R-:W-:Y:S05]  /*26c0*/  @!P0 BRA `(.L_x_29) ;  /* 0x0000000000048947 */ /* 0x000fea0003800000 */
.L_x_28:
[----:B------:R-:W-:-:S07]  /*26d0*/  HFMA2 R10, -RZ, RZ, 0, 5.9604644775390625e-08 ;  /* 0x00000001ff0a7431 */ /* 0x000fce00000001ff */
.L_x_29:
[----:B------:R-:W-:Y:S05]  /*26e0*/  BSYNC.RECONVERGENT B0 ;  /* 0x0000000000007941 */ /* 0x000fea0003800200 */
.L_x_27:
[----:B------:R-:W-:-:S04]  /*26f0*/  IADD3 R20, P0, PT, R20, UR4, RZ ;  /* 0x0000000414147c10 */ /* 0x000fc8000ff1e0ff */
[----:B------:R-:W-:-:S05]  /*2700*/  IADD3.X R21, PT, PT, R27, UR5, RZ, P0, !PT ;  /* 0x000000051b157c10 */ /* 0x000fca00087fe4ff */
[----:B------:R-:W-:Y:S01]  /*2710*/  STG.E.U8 desc[UR10][R20.64], R10 ;  /* 0x0000000a14007986 */ /* 0x000fe2000c10110a */
[----:B------:R-:W-:Y:S05]  /*2720*/  EXIT ;  /* 0x000000000000794d */ /* 0x000fea0003800000 */
        .weak           $__internal_0_$__cuda_sm20_rem_u64
        .type           $__internal_0_$__cuda_sm20_rem_u64,@function
        .size           $__internal_0_$__cuda_sm20_rem_u64,(.L_x_31 - $__internal_0_$__cuda_sm20_rem_u64)
$__internal_0_$__cuda_sm20_rem_u64:
[----:B------:R-:W-:Y:S01]  /*2730*/  UMOV UR4, UR8 ;  /* 0x0000000800047c82 */ /* 0x000fe20008000000 */
[----:B------:R-:W-:Y:S02]  /*2740*/  UMOV UR5, UR9 ;  /* 0x0000000900057c82 */ /* 0x000fe40008000000 */
[----:B------:R-:W0:Y:S08]  /*2750*/  I2F.U64.RP R21, UR4 ;  /* 0x0000000400157d12 */ /* 0x000e300008309000 */
[----:B0-----:R-:W0:Y:S02]  /*2760*/  MUFU.RCP R21, R21 ;  /* 0x0000001500157308 */ /* 0x001e240000001000 */
[----:B0-----:R-:W-:-:S06]  /*2770*/  VIADD R14, R21, 0x1ffffffe ;  /* 0x1ffffffe150e7836 */ /* 0x001fcc0000000000 */
[----:B------:R-:W0:Y:S02]  /*2780*/  F2I.U64.TRUNC R14, R14 ;  /* 0x0000000e000e7311 */ /* 0x000e24000020d800 */
[----:B0-----:R-:W-:-:S04]  /*2790*/  IMAD.WIDE.U32 R16, R14, UR8, RZ ;  /* 0x000000080e107c25 */ /* 0x001fc8000f8e00ff */
[----:B------:R-:W-:Y:S01]  /*27a0*/  IMAD R17, R14, UR9, R17 ;  /* 0x000000090e117c24 */ /* 0x000fe2000f8e0211 */
[----:B------:R-:W-:-:S03]  /*27b0*/  IADD3 R23, P0, PT, RZ, -R16, RZ ;  /* 0x80000010ff177210 */ /* 0x000fc60007f1e0ff */
[----:B------:R-:W-:Y:S02]  /*27c0*/  IMAD R17, R15, UR8, R17 ;  /* 0x000000080f117c24 */ /* 0x000fe4000f8e0211 */
[----:B------:R-:W-:-:S03]  /*27d0*/  IMAD.HI.U32 R16, R14, R23, RZ ;  /* 0x000000170e107227 */ /* 0x000fc600078e00ff */
[----:B------:R-:W-:Y:S01]  /*27e0*/  IADD3.X R25, PT, PT, RZ, ~R17, RZ, P0, !PT ;  /* 0x80000011ff197210 */ /* 0x000fe200007fe4ff */
[----:B------:R-:W-:-:S04]  /*27f0*/  IMAD.MOV.U32 R17, RZ, RZ, R14 ;  /* 0x000000ffff117224 */ /* 0x000fc800078e000e */
[----:B------:R-:W-:-:S04]  /*2800*/  IMAD.WIDE.U32 R16, P0, R14, R25, R16 ;  /* 0x000000190e107225 */ /* 0x000fc80007800010 */
[C---:B------:R-:W-:Y:S02]  /*2810*/  IMAD R27, R15.reuse, R25, RZ ;  /* 0x000000190f1b7224 */ /* 0x040fe400078e02ff */
[----:B------:R-:W-:-:S04]  /*2820*/  IMAD.HI.U32 R16, P1, R15, R23, R16 ;  /* 0x000000170f107227 */ /* 0x000fc80007820010 */
[----:B------:R-:W-:Y:S01]  /*2830*/  IMAD.HI.U32 R21, R15, R25, RZ ;  /* 0x000000190f157227 */ /* 0x000fe200078e00ff */
[----:B------:R-:W-:-:S04]  /*2840*/  IADD3 R17, P2, PT, R27, R16, RZ ;  /* 0x000000101b117210 */ /* 0x000fc80007f5e0ff */
[----:B------:R-:W-:Y:S01]  /*2850*/  IADD3.X R21, PT, PT, R21, R15, RZ, P0, !PT ;  /* 0x0000000f15157210 */ /* 0x000fe200007fe4ff */
[----:B------:R-:W-:-:S03]  /*2860*/  IMAD.WIDE.U32 R14, R17, UR8, RZ ;  /* 0x00000008110e7c25 */ /* 0x000fc6000f8e00ff */
[----:B------:R-:W-:Y:S01]  /*2870*/  IADD3.X R21, PT, PT, RZ, RZ, R21, P2, P1 ;  /* 0x000000ffff157210 */ /* 0x000fe200017e2415 */
[----:B------:R-:W-:Y:S01]  /*2880*/  IMAD R16, R17, UR9, R15 ;  /* 0x0000000911107c24 */ /* 0x000fe2000f8e020f */
[----:B------:R-:W-:-:S03]  /*2890*/  IADD3 R15, P0, PT, RZ, -R14, RZ ;  /* 0x8000000eff0f7210 */ /* 0x000fc60007f1e0ff */
[----:B------:R-:W-:Y:S02]  /*28a0*/  IMAD R14, R21, UR8, R16 ;  /* 0x00000008150e7c24 */ /* 0x000fe4000f8e0210 */
[----:B------:R-:W-:-:S04]  /*28b0*/  IMAD.HI.U32 R16, R17, R15, RZ ;  /* 0x0000000f11107227 */ /* 0x000fc800078e00ff */
[----:B------:R-:W-:-:S04]  /*28c0*/  IMAD.X R14, RZ, RZ, ~R14, P0 ;  /* 0x000000ffff0e7224 */ /* 0x000fc800000e0e0e */
[----:B------:R-:W-:-:S04]  /*28d0*/  IMAD.WIDE.U32 R16, P0, R17, R14, R16 ;  /* 0x0000000e11107225 */ /* 0x000fc80007800010 */
[C---:B------:R-:W-:Y:S02]  /*28e0*/  IMAD R22, R21.reuse, R14, RZ ;  /* 0x0000000e15167224 */ /* 0x040fe400078e02ff */
[----:B------:R-:W-:-:S04]  /*28f0*/  IMAD.HI.U32 R17, P1, R21, R15, R16 ;  /* 0x0000000f15117227 */ /* 0x000fc80007820010 */
[----:B------:R-:W-:Y:S01]  /*2900*/  IMAD.HI.U32 R14, R21, R14, RZ ;  /* 0x0000000e150e7227 */ /* 0x000fe200078e00ff */
[----:B------:R-:W-:-:S03]  /*2910*/  IADD3 R17, P2, PT, R22, R17, RZ ;  /* 0x0000001116117210 */ /* 0x000fc60007f5e0ff */
[----:B------:R-:W-:Y:S01]  /*2920*/  IMAD.MOV.U32 R15, RZ, RZ, RZ ;  /* 0x000000ffff0f7224 */ /* 0x000fe200078e00ff */
[----:B------:R-:W-:Y:S01]  /*2930*/  IADD3.X R21, PT, PT, R14, R21, RZ, P0, !PT ;  /* 0x000000150e157210 */ /* 0x000fe200007fe4ff */
[----:B------:R-:W-:-:S03]  /*2940*/  IMAD.HI.U32 R14, R17, R4, RZ ;  /* 0x00000004110e7227 */ /* 0x000fc600078e00ff */
[----:B------:R-:W-:Y:S01]  /*2950*/  IADD3.X R21, PT, PT, RZ, RZ, R21, P2, P1 ;  /* 0x000000ffff157210 */ /* 0x000fe200017e2415 */
[----:B------:R-:W-:-:S04]  /*2960*/  IMAD.WIDE.U32 R14, R17, R2, R14 ;  /* 0x00000002110e7225 */ /* 0x000fc800078e000e */
[C---:B------:R-:W-:Y:S02]  /*2970*/  IMAD R17, R21.reuse, R2, RZ ;  /* 0x0000000215117224 */ /* 0x040fe400078e02ff */
[----:B------:R-:W-:-:S04]  /*2980*/  IMAD.HI.U32 R14, P0, R21, R4, R14 ;  /* 0x00000004150e7227 */ /* 0x000fc8000780000e */
[----:B------:R-:W-:Y:S01]  /*2990*/  IMAD.HI.U32 R16, R21, R2, RZ ;  /* 0x0000000215107227 */ /* 0x000fe200078e00ff */
[----:B------:R-:W-:-:S04]  /*29a0*/  IADD3 R17, P1, PT, R17, R14, RZ ;  /* 0x0000000e11117210 */ /* 0x000fc80007f3e0ff */
[----:B------:R-:W-:Y:S01]  /*29b0*/  IADD3.X R16, PT, PT, R16, RZ, RZ, P0, !PT ;  /* 0x000000ff10107210 */ /* 0x000fe200007fe4ff */
[----:B------:R-:W-:-:S04]  /*29c0*/  IMAD.WIDE.U32 R14, R17, UR8, RZ ;  /* 0x00000008110e7c25 */ /* 0x000fc8000f8e00ff */
[----:B------:R-:W-:Y:S01]  /*29d0*/  IMAD.X R16, RZ, RZ, R16, P1 ;  /* 0x000000ffff107224 */ /* 0x000fe200008e0610 */
[----:B------:R-:W-:Y:S01]  /*29e0*/  IADD3 R14, P1, PT, -R14, R4, RZ ;  /* 0x000000040e0e7210 */ /* 0x000fe20007f3e1ff */
[----:B------:R-:W-:-:S03]  /*29f0*/  IMAD R17, R17, UR9, R15 ;  /* 0x0000000911117c24 */ /* 0x000fc6000f8e020f */
[----:B------:R-:W-:Y:S01]  /*2a00*/  ISETP.GE.U32.AND P0, PT, R14, UR8, PT ;  /* 0x000000080e007c0c */ /* 0x000fe2000bf06070 */
[----:B------:R-:W-:-:S05]  /*2a10*/  IMAD R17, R16, UR8, R17 ;  /* 0x0000000810117c24 */ /* 0x000fca000f8e0211 */
[----:B------:R-:W-:Y:S02]  /*2a20*/  IADD3.X R17, PT, PT, ~R17, R2, RZ, P1, !PT ;  /* 0x0000000211117210 */ /* 0x000fe40000ffe5ff */
[----:B------:R-:W-:Y:S02]  /*2a30*/  IADD3 R15, P1, PT, R14, -UR8, RZ ;  /* 0x800000080e0f7c10 */ /* 0x000fe4000ff3e0ff */
[C---:B------:R-:W-:Y:S02]  /*2a40*/  ISETP.GE.U32.AND.EX P0, PT, R17.reuse, UR9, PT, P0 ;  /* 0x0000000911007c0c */ /* 0x040fe4000bf06100 */
[----:B------:R-:W-:Y:S02]  /*2a50*/  IADD3.X R4, PT, PT, R17, ~UR9, RZ, P1, !PT ;  /* 0x8000000911047c10 */ /* 0x000fe40008ffe4ff */
[----:B------:R-:W-:Y:S01]  /*2a60*/  SEL R15, R15, R14, P0 ;  /* 0x0000000e0f0f7207 */ /* 0x000fe20000000000 */
[----:B------:R-:W-:Y:S01]  /*2a70*/  IMAD.MOV.U32 R14, RZ, RZ, R10 ;  /* 0x000000ffff0e7224 */ /* 0x000fe200078e000a */
[----:B------:R-:W-:-:S02]  /*2a80*/  SEL R4, R4, R17, P0 ;  /* 0x0000001104047207 */ /* 0x000fc40000000000 */
[C---:B------:R-:W-:Y:S02]  /*2a90*/  ISETP.GE.U32.AND P0, PT, R15.reuse, UR8, PT ;  /* 0x000000080f007c0c */ /* 0x040fe4000bf06070 */
[----:B------:R-:W-:Y:S02]  /*2aa0*/  IADD3 R2, P2, PT, R15, -UR8, RZ ;  /* 0x800000080f027c10 */ /* 0x000fe4000ff5e0ff */
[----:B------:R-:W-:Y:S02]  /*2ab0*/  ISETP.GE.U32.AND.EX P0, PT, R4, UR9, PT, P0 ;  /* 0x0000000904007c0c */ /* 0x000fe4000bf06100 */
[----:B------:R-:W-:Y:S02]  /*2ac0*/  ISETP.NE.U32.AND P1, PT, RZ, UR8, PT ;  /* 0x00000008ff007c0c */ /* 0x000fe4000bf25070 */
[----:B------:R-:W-:Y:S01]  /*2ad0*/  SEL R2, R2, R15, P0 ;  /* 0x0000000f02027207 */ /* 0x000fe20000000000 */
[----:B------:R-:W-:Y:S01]  /*2ae0*/  HFMA2 R15, -RZ, RZ, 0, 0 ;  /* 0x00000000ff0f7431 */ /* 0x000fe200000001ff */
[----:B------:R-:W-:-:S02]  /*2af0*/  IADD3.X R17, PT, PT, R4, ~UR9, RZ, P2, !PT ;  /* 0x8000000904117c10 */ /* 0x000fc400097fe4ff */
[----:B------:R-:W-:Y:S02]  /*2b00*/  ISETP.NE.AND.EX P1, PT, RZ, UR9, PT, P1 ;  /* 0x00000009ff007c0c */ /* 0x000fe4000bf25310 */
[----:B------:R-:W-:Y:S02]  /*2b10*/  SEL R17, R17, R4, P0 ;  /* 0x0000000411117207 */ /* 0x000fe40000000000 */
[----:B------:R-:W-:Y:S02]  /*2b20*/  SEL R2, R2, 0xffffffff, P1 ;  /* 0xffffffff02027807 */ /* 0x000fe40000800000 */
[----:B------:R-:W-:Y:S01]  /*2b30*/  SEL R17, R17, 0xffffffff, P1 ;  /* 0xffffffff11117807 */ /* 0x000fe20000800000 */
[----:B------:R-:W-:Y:S06]  /*2b40*/  RET.REL.NODEC R14 `(_Z11conway_stepPhS_mm) ;  /* 0xffffffd40e2c7950 */ /* 0x000fec0003c3ffff */
.L_x_30:
[----:B------:R-:W-:-:S00]  /*2b50*/  BRA `(.L_x_30) ;  /* 0xfffffffc00fc7947 */ /* 0x000fc0000383ffff */
[----:B------:R-:W-:-:S00]  /*2b60*/  NOP ;  /* 0x0000000000007918 */ /* 0x000fc00000000000 */
        /* <DEDUP_REMOVED lines=9> */
.L_x_31:


//--------------------- .nv.shared._Z11conway_stepPhS_mm --------------------------
	.section	.nv.shared._Z11conway_stepPhS_mm,"aw",@nobits
	.sectionflags	@""
	.align	16
	.zero		1024


//--------------------- .nv.shared.reserved.0     --------------------------
	.section	.nv.shared.reserved.0,"aw",@nobits
	.weak		__nv_reservedSMEM_offset_0_alias
	.size		__nv_reservedSMEM_offset_0_alias, 0, 64
	.other		__nv_reservedSMEM_offset_0_alias,@"STO_CUDA_RESERVED_SHARED STV_DEFAULT"
__nv_reservedSMEM_offset_0_alias:
	.zero		0
	.zero		64


//--------------------- .nv.constant0._Z11conway_stepPhS_mm --------------------------
	.section	.nv.constant0._Z11conway_stepPhS_mm,"a",@progbits
	.sectionflags	@""
	.align	4
.nv.constant0._Z11conway_stepPhS_mm:
	.zero		928


//--------------------- SYMBOLS --------------------------

	.type		.nv.reservedSmem.offset0,@object
	.size		.nv.reservedSmem.offset0,0x4
	.type		.nv.reservedSmem.cap,@object
	.size		.nv.reservedSmem.cap,0x4
